	.target	sm_90a

	.elftype	@"ET_EXEC"


//--------------------- .note.nv.tkinfo           --------------------------
	.section	.note.nv.tkinfo,"",@"SHT_NOTE"
	.sectionflags	@"SHF_NOTE_NV_TKINFO"
	.tkinfo
        /*0018*/ 	.word	0x00000002
        /*0030*/ 	.string	""
        /*0030*/ 	.string	"ptxas"
        /*0030*/ 	.string	"Cuda compilation tools, release 13.0, V13.0.88"
        /*0030*/ 	.string	"Build cuda_13.0.r13.0/compiler.36424714_0"
        /*0030*/ 	.string	"-arch sm_90a -m 64 "



//--------------------- .note.nv.cuinfo           --------------------------
	.section	.note.nv.cuinfo,"",@"SHT_NOTE"
	.sectionflags	@"SHF_NOTE_NV_CUINFO"
        /*0018*/ 	.short	0x0002
        /*001a*/ 	.short	0x005a
        /*001c*/ 	.short	0x0082
	.zero		2


//--------------------- .nv.info                  --------------------------
	.section	.nv.info,"",@"SHT_CUDA_INFO"
	.align	4


	//----- nvinfo : EIATTR_REGCOUNT
	.align		4
        /*0000*/ 	.byte	0x04, 0x2f
        /*0002*/ 	.short	(.L_15 - .L_14)
	.align		4
.L_14:
        /*0004*/ 	.word	index@(_ZN7cutlass13device_kernelINS_4gemm6kernel13GemmUniversalIN4cute5tupleIJiiiiEEENS1_10collective13CollectiveMmaINS1_34MainloopSm90TmaGmmaWarpSpecializedILi3ENS5_IJNS4_1CILi2EEESB_NSA_ILi1EEEEEENS1_35KernelTmaWarpSpecializedCooperativeEEENS5_IJNSA_ILi128EEESG_SG_EEEaNS5_IJlSC_lEEEaSI_NS4_8TiledMMAINS4_8MMA_AtomIJNS4_4SM904GMMA27MMA_64x128x32_S32S8S8_SS_TNEEEENS4_6LayoutINS5_IJSB_SC_SC_EEENS5_IJSC_NSA_ILi0EEESR_EEEEENS5_IJNS4_10UnderscoreESU_SU_EEEEENS4_23SM90_TMA_LOAD_MULTICASTENS4_14ComposedLayoutINS4_7SwizzleILi3ELi4ELi3EEENS4_18smem_ptr_flag_bitsILi8EEENSP_INS5_IJNSA_ILi8EEESG_EEENS5_IJSG_SC_EEEEEEEvNS4_8identityESX_S17_vS18_EENS_8epilogue10collective6detail29Sm90TmaWarpSpecializedAdapterINS1B_15DefaultEpilogueIaSI_SI_NS1A_6thread17LinearCombinationIaLi1EiiLNS1F_9ScaleType4KindE0ELNS_15FloatRoundStyleE2EaEENS1_15EpilogueDefaultEEEEEvvEEEEvNT_6ParamsE)
        /*0008*/ 	.word	0x000000a8


	//----- nvinfo : EIATTR_FRAME_SIZE
	.align		4
.L_15:
        /*000c*/ 	.byte	0x04, 0x11
        /*000e*/ 	.short	(.L_17 - .L_16)
	.align		4
.L_16:
        /*0010*/ 	.word	index@(_ZN7cutlass13device_kernelINS_4gemm6kernel13GemmUniversalIN4cute5tupleIJiiiiEEENS1_10collective13CollectiveMmaINS1_34MainloopSm90TmaGmmaWarpSpecializedILi3ENS5_IJNS4_1CILi2EEESB_NSA_ILi1EEEEEENS1_35KernelTmaWarpSpecializedCooperativeEEENS5_IJNSA_ILi128EEESG_SG_EEEaNS5_IJlSC_lEEEaSI_NS4_8TiledMMAINS4_8MMA_AtomIJNS4_4SM904GMMA27MMA_64x128x32_S32S8S8_SS_TNEEEENS4_6LayoutINS5_IJSB_SC_SC_EEENS5_IJSC_NSA_ILi0EEESR_EEEEENS5_IJNS4_10UnderscoreESU_SU_EEEEENS4_23SM90_TMA_LOAD_MULTICASTENS4_14ComposedLayoutINS4_7SwizzleILi3ELi4ELi3EEENS4_18smem_ptr_flag_bitsILi8EEENSP_INS5_IJNSA_ILi8EEESG_EEENS5_IJSG_SC_EEEEEEEvNS4_8identityESX_S17_vS18_EENS_8epilogue10collective6detail29Sm90TmaWarpSpecializedAdapterINS1B_15DefaultEpilogueIaSI_SI_NS1A_6thread17LinearCombinationIaLi1EiiLNS1F_9ScaleType4KindE0ELNS_15FloatRoundStyleE2EaEENS1_15EpilogueDefaultEEEEEvvEEEEvNT_6ParamsE)
        /*0014*/ 	.word	0x00000000


	//----- nvinfo : EIATTR_MIN_STACK_SIZE
	.align		4
.L_17:
        /*0018*/ 	.byte	0x04, 0x12
        /*001a*/ 	.short	(.L_19 - .L_18)
	.align		4
.L_18:
        /*001c*/ 	.word	index@(_ZN7cutlass13device_kernelINS_4gemm6kernel13GemmUniversalIN4cute5tupleIJiiiiEEENS1_10collective13CollectiveMmaINS1_34MainloopSm90TmaGmmaWarpSpecializedILi3ENS5_IJNS4_1CILi2EEESB_NSA_ILi1EEEEEENS1_35KernelTmaWarpSpecializedCooperativeEEENS5_IJNSA_ILi128EEESG_SG_EEEaNS5_IJlSC_lEEEaSI_NS4_8TiledMMAINS4_8MMA_AtomIJNS4_4SM904GMMA27MMA_64x128x32_S32S8S8_SS_TNEEEENS4_6LayoutINS5_IJSB_SC_SC_EEENS5_IJSC_NSA_ILi0EEESR_EEEEENS5_IJNS4_10UnderscoreESU_SU_EEEEENS4_23SM90_TMA_LOAD_MULTICASTENS4_14ComposedLayoutINS4_7SwizzleILi3ELi4ELi3EEENS4_18smem_ptr_flag_bitsILi8EEENSP_INS5_IJNSA_ILi8EEESG_EEENS5_IJSG_SC_EEEEEEEvNS4_8identityESX_S17_vS18_EENS_8epilogue10collective6detail29Sm90TmaWarpSpecializedAdapterINS1B_15DefaultEpilogueIaSI_SI_NS1A_6thread17LinearCombinationIaLi1EiiLNS1F_9ScaleType4KindE0ELNS_15FloatRoundStyleE2EaEENS1_15EpilogueDefaultEEEEEvvEEEEvNT_6ParamsE)
        /*0020*/ 	.word	0x00000000
.L_19:


//--------------------- .nv.compat                --------------------------
	.section	.nv.compat,"",@"SHT_CUDA_COMPAT_INFO"
	.align	4
        /*0000*/ 	.byte	0x02, 0x09, 0x01, 0x00, 0x02, 0x02, 0x04, 0x00, 0x02, 0x05, 0x05, 0x00, 0x03, 0x07, 0x01, 0x01
        /*0010*/ 	.byte	0x02, 0x03, 0x01, 0x00, 0x02, 0x06, 0x01, 0x00, 0x04, 0x0b, 0x08, 0x00, 0x00, 0x00, 0x00, 0x00
        /*0020*/ 	.byte	0x00, 0x00, 0x00, 0x00


//--------------------- .nv.info._ZN7cutlass13device_kernelINS_4gemm6kernel13GemmUniversalIN4cute5tupleIJiiiiEEENS1_10collective13CollectiveMmaINS1_34MainloopSm90TmaGmmaWarpSpecializedILi3ENS5_IJNS4_1CILi2EEESB_NSA_ILi1EEEEEENS1_35KernelTmaWarpSpecializedCooperativeEEENS5_IJNSA_ILi128EEESG_SG_EEEaNS5_IJlSC_lEEEaSI_NS4_8TiledMMAINS4_8MMA_AtomIJNS4_4SM904GMMA27MMA_64x128x32_S32S8S8_SS_TNEEEENS4_6LayoutINS5_IJSB_SC_SC_EEENS5_IJSC_NSA_ILi0EEESR_EEEEENS5_IJNS4_10UnderscoreESU_SU_EEEEENS4_23SM90_TMA_LOAD_MULTICASTENS4_14ComposedLayoutINS4_7SwizzleILi3ELi4ELi3EEENS4_18smem_ptr_flag_bitsILi8EEENSP_INS5_IJNSA_ILi8EEESG_EEENS5_IJSG_SC_EEEEEEEvNS4_8identityESX_S17_vS18_EENS_8epilogue10collective6detail29Sm90TmaWarpSpecializedAdapterINS1B_15DefaultEpilogueIaSI_SI_NS1A_6thread17LinearCombinationIaLi1EiiLNS1F_9ScaleType4KindE0ELNS_15FloatRoundStyleE2EaEENS1_15EpilogueDefaultEEEEEvvEEEEvNT_6ParamsE --------------------------
	.section	.nv.info._ZN7cutlass13device_kernelINS_4gemm6kernel13GemmUniversalIN4cute5tupleIJiiiiEEENS1_10collective13CollectiveMmaINS1_34MainloopSm90TmaGmmaWarpSpecializedILi3ENS5_IJNS4_1CILi2EEESB_NSA_ILi1EEEEEENS1_35KernelTmaWarpSpecializedCooperativeEEENS5_IJNSA_ILi128EEESG_SG_EEEaNS5_IJlSC_lEEEaSI_NS4_8TiledMMAINS4_8MMA_AtomIJNS4_4SM904GMMA27MMA_64x128x32_S32S8S8_SS_TNEEEENS4_6LayoutINS5_IJSB_SC_SC_EEENS5_IJSC_NSA_ILi0EEESR_EEEEENS5_IJNS4_10UnderscoreESU_SU_EEEEENS4_23SM90_TMA_LOAD_MULTICASTENS4_14ComposedLayoutINS4_7SwizzleILi3ELi4ELi3EEENS4_18smem_ptr_flag_bitsILi8EEENSP_INS5_IJNSA_ILi8EEESG_EEENS5_IJSG_SC_EEEEEEEvNS4_8identityESX_S17_vS18_EENS_8epilogue10collective6detail29Sm90TmaWarpSpecializedAdapterINS1B_15DefaultEpilogueIaSI_SI_NS1A_6thread17LinearCombinationIaLi1EiiLNS1F_9ScaleType4KindE0ELNS_15FloatRoundStyleE2EaEENS1_15EpilogueDefaultEEEEEvvEEEEvNT_6ParamsE,"",@"SHT_CUDA_INFO"
	.sectionflags	@""
	.align	4


	//----- nvinfo : EIATTR_CUDA_API_VERSION
	.align		4
        /*0000*/ 	.byte	0x04, 0x37
        /*0002*/ 	.short	(.L_21 - .L_20)
.L_20:
        /*0004*/ 	.word	0x00000082


	//----- nvinfo : EIATTR_KPARAM_INFO
	.align		4
.L_21:
        /*0008*/ 	.byte	0x04, 0x17
        /*000a*/ 	.short	(.L_23 - .L_22)
.L_22:
        /*000c*/ 	.word	0x00000000
        /*0010*/ 	.short	0x0000
        /*0012*/ 	.short	0x0070
        /*0014*/ 	.byte	0x00, 0xf0, 0x01, 0x10


	//----- nvinfo : EIATTR_SPARSE_MMA_MASK
	.align		4
.L_23:
        /*0018*/ 	.byte	0x03, 0x50
        /*001a*/ 	.short	0x0000


	//----- nvinfo : EIATTR_MAXREG_COUNT
	.align		4
        /*001c*/ 	.byte	0x03, 0x1b
        /*001e*/ 	.short	0x00a8


	//----- nvinfo : EIATTR_NUM_BARRIERS
	.align		4
        /*0020*/ 	.byte	0x02, 0x4c
        /*0022*/ 	.byte	0x01
	.zero		1


	//----- nvinfo : EIATTR_EXTERNS
	.align		4
        /*0024*/ 	.byte	0x04, 0x0f
        /*0026*/ 	.short	(.L_25 - .L_24)


	//   ....[0]....
	.align		4
.L_24:
        /*0028*/ 	.word	index@(__assertfail)


	//----- nvinfo : EIATTR_MERCURY_ISA_VERSION
	.align		4
.L_25:
        /*002c*/ 	.byte	0x03, 0x5f
        /*002e*/ 	.short	0x0101


	//----- nvinfo : EIATTR_INT_WARP_WIDE_INSTR_OFFSETS
	.align		4
        /*0030*/ 	.byte	0x04, 0x31
        /*0032*/ 	.short	(.L_27 - .L_26)


	//   ....[0]....
.L_26:
        /*0034*/ 	.word	0x00000430


	//   ....[1]....
        /*0038*/ 	.word	0x000005a0


	//   ....[2]....
        /*003c*/ 	.word	0x00000660


	//   ....[3]....
        /*0040*/ 	.word	0x00001ec0


	//----- nvinfo : EIATTR_COOP_GROUP_MASK_REGIDS
	.align		4
.L_27:
        /*0044*/ 	.byte	0x04, 0x29
        /*0046*/ 	.short	(.L_29 - .L_28)


	//   ....[0]....
.L_28:
        /*0048*/ 	.word	0xffffffff


	//   ....[1]....
        /*004c*/ 	.word	0xffffffff


	//   ....[2]....
        /*0050*/ 	.word	0xffffffff


	//   ....[3]....
        /*0054*/ 	.word	0xffffffff


	//   ....[4]....
        /*0058*/ 	.word	0xffffffff


	//   ....[5]....
        /*005c*/ 	.word	0xffffffff


	//----- nvinfo : EIATTR_COOP_GROUP_INSTR_OFFSETS
	.align		4
.L_29:
        /*0060*/ 	.byte	0x04, 0x28
        /*0062*/ 	.short	(.L_31 - .L_30)


	//   ....[0]....
.L_30:
        /*0064*/ 	.word	0x00000060


	//   ....[1]....
        /*0068*/ 	.word	0x00000070


	//   ....[2]....
        /*006c*/ 	.word	0x00000130


	//   ....[3]....
        /*0070*/ 	.word	0x000002b0


	//   ....[4]....
        /*0074*/ 	.word	0x000007e0


	//   ....[5]....
        /*0078*/ 	.word	0x00001430


	//----- nvinfo : EIATTR_REG_RECONFIG
	.align		4
.L_31:
        /*007c*/ 	.byte	0x01, 0x54
	.zero		2


	//----- nvinfo : EIATTR_SYSCALL_OFFSETS
	.align		4
        /*0080*/ 	.byte	0x04, 0x46
        /*0082*/ 	.short	(.L_33 - .L_32)


	//   ....[0]....
.L_32:
        /*0084*/ 	.word	0x00001620


	//----- nvinfo : EIATTR_MBARRIER_INSTR_OFFSETS
	.align		4
.L_33:
        /*0088*/ 	.byte	0x04, 0x39
        /*008a*/ 	.short	(.L_35 - .L_34)


	//   ....[0]....
.L_34:
        /*008c*/ 	.word	0x00000230
        /*0090*/ 	.word	0x000000ff
        /*0094*/ 	.word	0x00000000
        /*0098*/ 	.short	0x0100
        /*009a*/ 	.byte	0x08
	.zero		1


	//   ....[1]....
        /*009c*/ 	.word	0x00000240
        /*00a0*/ 	.word	0x000000ff
        /*00a4*/ 	.word	0x00000018
        /*00a8*/ 	.short	0x0100
        /*00aa*/ 	.byte	0x08
	.zero		1


	//   ....[2]....
        /*00ac*/ 	.word	0x00000250
        /*00b0*/ 	.word	0x000000ff
        /*00b4*/ 	.word	0x00000008
        /*00b8*/ 	.short	0x0100
        /*00ba*/ 	.byte	0x08
	.zero		1


	//   ....[3]....
        /*00bc*/ 	.word	0x00000260
        /*00c0*/ 	.word	0x000000ff
        /*00c4*/ 	.word	0x00000020
        /*00c8*/ 	.short	0x0100
        /*00ca*/ 	.byte	0x08
	.zero		1


	//   ....[4]....
        /*00cc*/ 	.word	0x00000270
        /*00d0*/ 	.word	0x000000ff
        /*00d4*/ 	.word	0x00000010
        /*00d8*/ 	.short	0x0100
        /*00da*/ 	.byte	0x08
	.zero		1


	//   ....[5]....
        /*00dc*/ 	.word	0x00000280
        /*00e0*/ 	.word	0x000000ff
        /*00e4*/ 	.word	0x00000028
        /*00e8*/ 	.short	0x0100
        /*00ea*/ 	.byte	0x08
	.zero		1


	//   ....[6]....
        /*00ec*/ 	.word	0x000006f0
        /*00f0*/ 	.word	0x000000ff
        /*00f4*/ 	.word	0x00000040
        /*00f8*/ 	.short	0x0100
        /*00fa*/ 	.byte	0x06
	.zero		1


	//   ....[7]....
        /*00fc*/ 	.word	0x00000780
        /*0100*/ 	.word	0x000000ff
        /*0104*/ 	.word	0x00000048
        /*0108*/ 	.short	0x0100
        /*010a*/ 	.byte	0x06
	.zero		1


	//   ....[8]....
        /*010c*/ 	.word	0x000016f0
        /*0110*/ 	.word	0x00000003
        /*0114*/ 	.word	0x00000000
        /*0118*/ 	.short	0x010a
        /*011a*/ 	.byte	0x3f
	.zero		1


	//   ....[9]....
        /*011c*/ 	.word	0x00001750
        /*0120*/ 	.word	0x00000003
        /*0124*/ 	.word	0x00000000
        /*0128*/ 	.short	0x010a
        /*012a*/ 	.byte	0x3f
	.zero		1


	//   ....[10]....
        /*012c*/ 	.word	0x00001ad0
        /*0130*/ 	.word	0x00000005
        /*0134*/ 	.word	0x00000000
        /*0138*/ 	.short	0x010a
        /*013a*/ 	.byte	0x3f
	.zero		1


	//   ....[11]....
        /*013c*/ 	.word	0x00001b10
        /*0140*/ 	.word	0x00000005
        /*0144*/ 	.word	0x00000000
        /*0148*/ 	.short	0x010a
        /*014a*/ 	.byte	0x3f
	.zero		1


	//   ....[12]....
        /*014c*/ 	.word	0x00001d70
        /*0150*/ 	.word	0x00000004
        /*0154*/ 	.word	0x00000000
        /*0158*/ 	.short	0x0101
        /*015a*/ 	.byte	0x3f
	.zero		1


	//   ....[13]....
        /*015c*/ 	.word	0x00001f60
        /*0160*/ 	.word	0x00000000
        /*0164*/ 	.word	0x00000000
        /*0168*/ 	.short	0x0101
        /*016a*/ 	.byte	0x3f
	.zero		1


	//   ....[14]....
        /*016c*/ 	.word	0x00006360
        /*0170*/ 	.word	0x00000016
        /*0174*/ 	.word	0x00000018
        /*0178*/ 	.short	0x010a
        /*017a*/ 	.byte	0x3f
	.zero		1


	//   ....[15]....
        /*017c*/ 	.word	0x000066f0
        /*0180*/ 	.word	0x00000006
        /*0184*/ 	.word	0x00000048
        /*0188*/ 	.short	0x0101
        /*018a*/ 	.byte	0x3f
	.zero		1


	//   ....[16]....
        /*018c*/ 	.word	0x00006e20
        /*0190*/ 	.word	0x00000007
        /*0194*/ 	.word	0x00000000
        /*0198*/ 	.short	0x010a
        /*019a*/ 	.byte	0x3f
	.zero		1


	//   ....[17]....
        /*019c*/ 	.word	0x00006ea0
        /*01a0*/ 	.word	0x00000006
        /*01a4*/ 	.word	0x00000000
        /*01a8*/ 	.short	0x010a
        /*01aa*/ 	.byte	0x3f
	.zero		1


	//   ....[18]....
        /*01ac*/ 	.word	0x00006f30
        /*01b0*/ 	.word	0x00000003
        /*01b4*/ 	.word	0x00000000
        /*01b8*/ 	.short	0x010a
        /*01ba*/ 	.byte	0x3f
	.zero		1


	//   ....[19]....
        /*01bc*/ 	.word	0x00006f90
        /*01c0*/ 	.word	0x00000003
        /*01c4*/ 	.word	0x00000000
        /*01c8*/ 	.short	0x010a
        /*01ca*/ 	.byte	0x3f
	.zero		1


	//   ....[20]....
        /*01cc*/ 	.word	0x00006fe0
        /*01d0*/ 	.word	0x00000005
        /*01d4*/ 	.word	0x00000000
        /*01d8*/ 	.short	0x010a
        /*01da*/ 	.byte	0x3f
	.zero		1


	//   ....[21]....
        /*01dc*/ 	.word	0x000070b0
        /*01e0*/ 	.word	0x00000016
        /*01e4*/ 	.word	0x00000018
        /*01e8*/ 	.short	0x010a
        /*01ea*/ 	.byte	0x3f
	.zero		1


	//   ....[22]....
        /*01ec*/ 	.word	0x00007180
        /*01f0*/ 	.word	0x00000007
        /*01f4*/ 	.word	0x00000000
        /*01f8*/ 	.short	0x010a
        /*01fa*/ 	.byte	0x3f
	.zero		1


	//   ....[23]....
        /*01fc*/ 	.word	0x000071d0
        /*0200*/ 	.word	0x00000006
        /*0204*/ 	.word	0x00000000
        /*0208*/ 	.short	0x010a
        /*020a*/ 	.byte	0x3f
	.zero		1


	//----- nvinfo : EIATTR_NUM_MBARRIERS
	.align		4
.L_35:
        /*020c*/ 	.byte	0x03, 0x38
        /*020e*/ 	.short	0x0008


	//----- nvinfo : EIATTR_EXIT_INSTR_OFFSETS
	.align		4
        /*0210*/ 	.byte	0x04, 0x1c
        /*0212*/ 	.short	(.L_37 - .L_36)


	//   ....[0]....
.L_36:
        /*0214*/ 	.word	0x000009b0


	//   ....[1]....
        /*0218*/ 	.word	0x000011d0


	//   ....[2]....
        /*021c*/ 	.word	0x000059f0


	//   ....[3]....
        /*0220*/ 	.word	0x00005f50


	//   ....[4]....
        /*0224*/ 	.word	0x00006f80


	//----- nvinfo : EIATTR_MAX_THREADS
	.align		4
.L_37:
        /*0228*/ 	.byte	0x04, 0x05
        /*022a*/ 	.short	(.L_39 - .L_38)
.L_38:
        /*022c*/ 	.word	0x00000180
        /*0230*/ 	.word	0x00000001
        /*0234*/ 	.word	0x00000001


	//----- nvinfo : EIATTR_CRS_STACK_SIZE
	.align		4
.L_39:
        /*0238*/ 	.byte	0x04, 0x1e
        /*023a*/ 	.short	(.L_41 - .L_40)
.L_40:
        /*023c*/ 	.word	0x00000000


	//----- nvinfo : EIATTR_CBANK_PARAM_SIZE
	.align		4
.L_41:
        /*0240*/ 	.byte	0x03, 0x19
        /*0242*/ 	.short	0x0470


	//----- nvinfo : EIATTR_PARAM_CBANK
	.align		4
        /*0244*/ 	.byte	0x04, 0x0a
        /*0246*/ 	.short	(.L_43 - .L_42)
	.align		4
.L_42:
        /*0248*/ 	.word	index@(.nv.constant0._ZN7cutlass13device_kernelINS_4gemm6kernel13GemmUniversalIN4cute5tupleIJiiiiEEENS1_10collective13CollectiveMmaINS1_34MainloopSm90TmaGmmaWarpSpecializedILi3ENS5_IJNS4_1CILi2EEESB_NSA_ILi1EEEEEENS1_35KernelTmaWarpSpecializedCooperativeEEENS5_IJNSA_ILi128EEESG_SG_EEEaNS5_IJlSC_lEEEaSI_NS4_8TiledMMAINS4_8MMA_AtomIJNS4_4SM904GMMA27MMA_64x128x32_S32S8S8_SS_TNEEEENS4_6LayoutINS5_IJSB_SC_SC_EEENS5_IJSC_NSA_ILi0EEESR_EEEEENS5_IJNS4_10UnderscoreESU_SU_EEEEENS4_23SM90_TMA_LOAD_MULTICASTENS4_14ComposedLayoutINS4_7SwizzleILi3ELi4ELi3EEENS4_18smem_ptr_flag_bitsILi8EEENSP_INS5_IJNSA_ILi8EEESG_EEENS5_IJSG_SC_EEEEEEEvNS4_8identityESX_S17_vS18_EENS_8epilogue10collective6detail29Sm90TmaWarpSpecializedAdapterINS1B_15DefaultEpilogueIaSI_SI_NS1A_6thread17LinearCombinationIaLi1EiiLNS1F_9ScaleType4KindE0ELNS_15FloatRoundStyleE2EaEENS1_15EpilogueDefaultEEEEEvvEEEEvNT_6ParamsE)
        /*024c*/ 	.short	0x0210
        /*024e*/ 	.short	0x0470


	//----- nvinfo : EIATTR_SW_WAR
	.align		4
.L_43:
        /*0250*/ 	.byte	0x04, 0x36
        /*0252*/ 	.short	(.L_45 - .L_44)
.L_44:
        /*0254*/ 	.word	0x00000008
.L_45:


//--------------------- .nv.callgraph             --------------------------
	.section	.nv.callgraph,"",@"SHT_CUDA_CALLGRAPH"
	.align	4
	.sectionentsize	8
	.align		4
        /*0000*/ 	.word	0x00000000
	.align		4
        /*0004*/ 	.word	0xffffffff
	.align		4
        /*0008*/ 	.word	index@(_ZN7cutlass13device_kernelINS_4gemm6kernel13GemmUniversalIN4cute5tupleIJiiiiEEENS1_10collective13CollectiveMmaINS1_34MainloopSm90TmaGmmaWarpSpecializedILi3ENS5_IJNS4_1CILi2EEESB_NSA_ILi1EEEEEENS1_35KernelTmaWarpSpecializedCooperativeEEENS5_IJNSA_ILi128EEESG_SG_EEEaNS5_IJlSC_lEEEaSI_NS4_8TiledMMAINS4_8MMA_AtomIJNS4_4SM904GMMA27MMA_64x128x32_S32S8S8_SS_TNEEEENS4_6LayoutINS5_IJSB_SC_SC_EEENS5_IJSC_NSA_ILi0EEESR_EEEEENS5_IJNS4_10UnderscoreESU_SU_EEEEENS4_23SM90_TMA_LOAD_MULTICASTENS4_14ComposedLayoutINS4_7SwizzleILi3ELi4ELi3EEENS4_18smem_ptr_flag_bitsILi8EEENSP_INS5_IJNSA_ILi8EEESG_EEENS5_IJSG_SC_EEEEEEEvNS4_8identityESX_S17_vS18_EENS_8epilogue10collective6detail29Sm90TmaWarpSpecializedAdapterINS1B_15DefaultEpilogueIaSI_SI_NS1A_6thread17LinearCombinationIaLi1EiiLNS1F_9ScaleType4KindE0ELNS_15FloatRoundStyleE2EaEENS1_15EpilogueDefaultEEEEEvvEEEEvNT_6ParamsE)
	.align		4
        /*000c*/ 	.word	index@(__assertfail)
	.align		4
        /*0010*/ 	.word	0x00000000
	.align		4
        /*0014*/ 	.word	0xfffffffe
	.align		4
        /*0018*/ 	.word	0x00000000
	.align		4
        /*001c*/ 	.word	0xfffffffd
	.align		4
        /*0020*/ 	.word	0x00000000
	.align		4
        /*0024*/ 	.word	0xfffffffc


//--------------------- .nv.constant4             --------------------------
	.section	.nv.constant4,"a",@progbits
	.align	8
	.align		8
.nv.constant4:
        /*0000*/ 	.dword	__assertfail
	.align		8
        /*0008*/ 	.dword	__unnamed_1
	.align		8
        /*0010*/ 	.dword	_ZN39_INTERNAL_f7b0a847_4_k_cu_d2095b6e_51044cuda3std3__45__cpo5beginE
	.align		8
        /*0018*/ 	.dword	_ZN39_INTERNAL_f7b0a847_4_k_cu_d2095b6e_51044cuda3std3__45__cpo3endE
	.align		8
        /*0020*/ 	.dword	_ZN39_INTERNAL_f7b0a847_4_k_cu_d2095b6e_51044cuda3std3__45__cpo6cbeginE
	.align		8
        /*0028*/ 	.dword	_ZN39_INTERNAL_f7b0a847_4_k_cu_d2095b6e_51044cuda3std3__45__cpo4cendE
	.align		8
        /*0030*/ 	.dword	_ZN39_INTERNAL_f7b0a847_4_k_cu_d2095b6e_51044cuda3std3__441_GLOBAL__N__f7b0a847_4_k_cu_d2095b6e_51046ignoreE
	.align		8
        /*0038*/ 	.dword	_ZN39_INTERNAL_f7b0a847_4_k_cu_d2095b6e_51044cuda3std3__419piecewise_constructE
	.align		8
        /*0040*/ 	.dword	_ZN39_INTERNAL_f7b0a847_4_k_cu_d2095b6e_51044cuda3std3__48in_placeE
	.align		8
        /*0048*/ 	.dword	_ZN39_INTERNAL_f7b0a847_4_k_cu_d2095b6e_51044cuda3std6ranges3__45__cpo4swapE
	.align		8
        /*0050*/ 	.dword	_ZN39_INTERNAL_f7b0a847_4_k_cu_d2095b6e_51044cuda3std6ranges3__45__cpo9iter_moveE
	.align		8
        /*0058*/ 	.dword	_ZN39_INTERNAL_f7b0a847_4_k_cu_d2095b6e_51044cute7productE
	.align		8
        /*0060*/ 	.dword	_ZN39_INTERNAL_f7b0a847_4_k_cu_d2095b6e_51044cute1_E
	.align		8
        /*0068*/ 	.dword	$str$22
	.align		8
        /*0070*/ 	.dword	$str$23


//--------------------- .text._ZN7cutlass13device_kernelINS_4gemm6kernel13GemmUniversalIN4cute5tupleIJiiiiEEENS1_10collective13CollectiveMmaINS1_34MainloopSm90TmaGmmaWarpSpecializedILi3ENS5_IJNS4_1CILi2EEESB_NSA_ILi1EEEEEENS1_35KernelTmaWarpSpecializedCooperativeEEENS5_IJNSA_ILi128EEESG_SG_EEEaNS5_IJlSC_lEEEaSI_NS4_8TiledMMAINS4_8MMA_AtomIJNS4_4SM904GMMA27MMA_64x128x32_S32S8S8_SS_TNEEEENS4_6LayoutINS5_IJSB_SC_SC_EEENS5_IJSC_NSA_ILi0EEESR_EEEEENS5_IJNS4_10UnderscoreESU_SU_EEEEENS4_23SM90_TMA_LOAD_MULTICASTENS4_14ComposedLayoutINS4_7SwizzleILi3ELi4ELi3EEENS4_18smem_ptr_flag_bitsILi8EEENSP_INS5_IJNSA_ILi8EEESG_EEENS5_IJSG_SC_EEEEEEEvNS4_8identityESX_S17_vS18_EENS_8epilogue10collective6detail29Sm90TmaWarpSpecializedAdapterINS1B_15DefaultEpilogueIaSI_SI_NS1A_6thread17LinearCombinationIaLi1EiiLNS1F_9ScaleType4KindE0ELNS_15FloatRoundStyleE2EaEENS1_15EpilogueDefaultEEEEEvvEEEEvNT_6ParamsE --------------------------
	.section	.text._ZN7cutlass13device_kernelINS_4gemm6kernel13GemmUniversalIN4cute5tupleIJiiiiEEENS1_10collective13CollectiveMmaINS1_34MainloopSm90TmaGmmaWarpSpecializedILi3ENS5_IJNS4_1CILi2EEESB_NSA_ILi1EEEEEENS1_35KernelTmaWarpSpecializedCooperativeEEENS5_IJNSA_ILi128EEESG_SG_EEEaNS5_IJlSC_lEEEaSI_NS4_8TiledMMAINS4_8MMA_AtomIJNS4_4SM904GMMA27MMA_64x128x32_S32S8S8_SS_TNEEEENS4_6LayoutINS5_IJSB_SC_SC_EEENS5_IJSC_NSA_ILi0EEESR_EEEEENS5_IJNS4_10UnderscoreESU_SU_EEEEENS4_23SM90_TMA_LOAD_MULTICASTENS4_14ComposedLayoutINS4_7SwizzleILi3ELi4ELi3EEENS4_18smem_ptr_flag_bitsILi8EEENSP_INS5_IJNSA_ILi8EEESG_EEENS5_IJSG_SC_EEEEEEEvNS4_8identityESX_S17_vS18_EENS_8epilogue10collective6detail29Sm90TmaWarpSpecializedAdapterINS1B_15DefaultEpilogueIaSI_SI_NS1A_6thread17LinearCombinationIaLi1EiiLNS1F_9ScaleType4KindE0ELNS_15FloatRoundStyleE2EaEENS1_15EpilogueDefaultEEEEEvvEEEEvNT_6ParamsE,"ax",@progbits
	.align	128
.text._ZN7cutlass13device_kernelINS_4gemm6kernel13GemmUniversalIN4cute5tupleIJiiiiEEENS1_10collective13CollectiveMmaINS1_34MainloopSm90TmaGmmaWarpSpecializedILi3ENS5_IJNS4_1CILi2EEESB_NSA_ILi1EEEEEENS1_35KernelTmaWarpSpecializedCooperativeEEENS5_IJNSA_ILi128EEESG_SG_EEEaNS5_IJlSC_lEEEaSI_NS4_8TiledMMAINS4_8MMA_AtomIJNS4_4SM904GMMA27MMA_64x128x32_S32S8S8_SS_TNEEEENS4_6LayoutINS5_IJSB_SC_SC_EEENS5_IJSC_NSA_ILi0EEESR_EEEEENS5_IJNS4_10UnderscoreESU_SU_EEEEENS4_23SM90_TMA_LOAD_MULTICASTENS4_14ComposedLayoutINS4_7SwizzleILi3ELi4ELi3EEENS4_18smem_ptr_flag_bitsILi8EEENSP_INS5_IJNSA_ILi8EEESG_EEENS5_IJSG_SC_EEEEEEEvNS4_8identityESX_S17_vS18_EENS_8epilogue10collective6detail29Sm90TmaWarpSpecializedAdapterINS1B_15DefaultEpilogueIaSI_SI_NS1A_6thread17LinearCombinationIaLi1EiiLNS1F_9ScaleType4KindE0ELNS_15FloatRoundStyleE2EaEENS1_15EpilogueDefaultEEEEEvvEEEEvNT_6ParamsE:
        .type           _ZN7cutlass13device_kernelINS_4gemm6kernel13GemmUniversalIN4cute5tupleIJiiiiEEENS1_10collective13CollectiveMmaINS1_34MainloopSm90TmaGmmaWarpSpecializedILi3ENS5_IJNS4_1CILi2EEESB_NSA_ILi1EEEEEENS1_35KernelTmaWarpSpecializedCooperativeEEENS5_IJNSA_ILi128EEESG_SG_EEEaNS5_IJlSC_lEEEaSI_NS4_8TiledMMAINS4_8MMA_AtomIJNS4_4SM904GMMA27MMA_64x128x32_S32S8S8_SS_TNEEEENS4_6LayoutINS5_IJSB_SC_SC_EEENS5_IJSC_NSA_ILi0EEESR_EEEEENS5_IJNS4_10UnderscoreESU_SU_EEEEENS4_23SM90_TMA_LOAD_MULTICASTENS4_14ComposedLayoutINS4_7SwizzleILi3ELi4ELi3EEENS4_18smem_ptr_flag_bitsILi8EEENSP_INS5_IJNSA_ILi8EEESG_EEENS5_IJSG_SC_EEEEEEEvNS4_8identityESX_S17_vS18_EENS_8epilogue10collective6detail29Sm90TmaWarpSpecializedAdapterINS1B_15DefaultEpilogueIaSI_SI_NS1A_6thread17LinearCombinationIaLi1EiiLNS1F_9ScaleType4KindE0ELNS_15FloatRoundStyleE2EaEENS1_15EpilogueDefaultEEEEEvvEEEEvNT_6ParamsE,@function
        .size           _ZN7cutlass13device_kernelINS_4gemm6kernel13GemmUniversalIN4cute5tupleIJiiiiEEENS1_10collective13CollectiveMmaINS1_34MainloopSm90TmaGmmaWarpSpecializedILi3ENS5_IJNS4_1CILi2EEESB_NSA_ILi1EEEEEENS1_35KernelTmaWarpSpecializedCooperativeEEENS5_IJNSA_ILi128EEESG_SG_EEEaNS5_IJlSC_lEEEaSI_NS4_8TiledMMAINS4_8MMA_AtomIJNS4_4SM904GMMA27MMA_64x128x32_S32S8S8_SS_TNEEEENS4_6LayoutINS5_IJSB_SC_SC_EEENS5_IJSC_NSA_ILi0EEESR_EEEEENS5_IJNS4_10UnderscoreESU_SU_EEEEENS4_23SM90_TMA_LOAD_MULTICASTENS4_14ComposedLayoutINS4_7SwizzleILi3ELi4ELi3EEENS4_18smem_ptr_flag_bitsILi8EEENSP_INS5_IJNSA_ILi8EEESG_EEENS5_IJSG_SC_EEEEEEEvNS4_8identityESX_S17_vS18_EENS_8epilogue10collective6detail29Sm90TmaWarpSpecializedAdapterINS1B_15DefaultEpilogueIaSI_SI_NS1A_6thread17LinearCombinationIaLi1EiiLNS1F_9ScaleType4KindE0ELNS_15FloatRoundStyleE2EaEENS1_15EpilogueDefaultEEEEEvvEEEEvNT_6ParamsE,(.L_x_199 - _ZN7cutlass13device_kernelINS_4gemm6kernel13GemmUniversalIN4cute5tupleIJiiiiEEENS1_10collective13CollectiveMmaINS1_34MainloopSm90TmaGmmaWarpSpecializedILi3ENS5_IJNS4_1CILi2EEESB_NSA_ILi1EEEEEENS1_35KernelTmaWarpSpecializedCooperativeEEENS5_IJNSA_ILi128EEESG_SG_EEEaNS5_IJlSC_lEEEaSI_NS4_8TiledMMAINS4_8MMA_AtomIJNS4_4SM904GMMA27MMA_64x128x32_S32S8S8_SS_TNEEEENS4_6LayoutINS5_IJSB_SC_SC_EEENS5_IJSC_NSA_ILi0EEESR_EEEEENS5_IJNS4_10UnderscoreESU_SU_EEEEENS4_23SM90_TMA_LOAD_MULTICASTENS4_14ComposedLayoutINS4_7SwizzleILi3ELi4ELi3EEENS4_18smem_ptr_flag_bitsILi8EEENSP_INS5_IJNSA_ILi8EEESG_EEENS5_IJSG_SC_EEEEEEEvNS4_8identityESX_S17_vS18_EENS_8epilogue10collective6detail29Sm90TmaWarpSpecializedAdapterINS1B_15DefaultEpilogueIaSI_SI_NS1A_6thread17LinearCombinationIaLi1EiiLNS1F_9ScaleType4KindE0ELNS_15FloatRoundStyleE2EaEENS1_15EpilogueDefaultEEEEEvvEEEEvNT_6ParamsE)
        .other          _ZN7cutlass13device_kernelINS_4gemm6kernel13GemmUniversalIN4cute5tupleIJiiiiEEENS1_10collective13CollectiveMmaINS1_34MainloopSm90TmaGmmaWarpSpecializedILi3ENS5_IJNS4_1CILi2EEESB_NSA_ILi1EEEEEENS1_35KernelTmaWarpSpecializedCooperativeEEENS5_IJNSA_ILi128EEESG_SG_EEEaNS5_IJlSC_lEEEaSI_NS4_8TiledMMAINS4_8MMA_AtomIJNS4_4SM904GMMA27MMA_64x128x32_S32S8S8_SS_TNEEEENS4_6LayoutINS5_IJSB_SC_SC_EEENS5_IJSC_NSA_ILi0EEESR_EEEEENS5_IJNS4_10UnderscoreESU_SU_EEEEENS4_23SM90_TMA_LOAD_MULTICASTENS4_14ComposedLayoutINS4_7SwizzleILi3ELi4ELi3EEENS4_18smem_ptr_flag_bitsILi8EEENSP_INS5_IJNSA_ILi8EEESG_EEENS5_IJSG_SC_EEEEEEEvNS4_8identityESX_S17_vS18_EENS_8epilogue10collective6detail29Sm90TmaWarpSpecializedAdapterINS1B_15DefaultEpilogueIaSI_SI_NS1A_6thread17LinearCombinationIaLi1EiiLNS1F_9ScaleType4KindE0ELNS_15FloatRoundStyleE2EaEENS1_15EpilogueDefaultEEEEEvvEEEEvNT_6ParamsE,@"STO_CUDA_ENTRY STV_DEFAULT"
_ZN7cutlass13device_kernelINS_4gemm6kernel13GemmUniversalIN4cute5tupleIJiiiiEEENS1_10collective13CollectiveMmaINS1_34MainloopSm90TmaGmmaWarpSpecializedILi3ENS5_IJNS4_1CILi2EEESB_NSA_ILi1EEEEEENS1_35KernelTmaWarpSpecializedCooperativeEEENS5_IJNSA_ILi128EEESG_SG_EEEaNS5_IJlSC_lEEEaSI_NS4_8TiledMMAINS4_8MMA_AtomIJNS4_4SM904GMMA27MMA_64x128x32_S32S8S8_SS_TNEEEENS4_6LayoutINS5_IJSB_SC_SC_EEENS5_IJSC_NSA_ILi0EEESR_EEEEENS5_IJNS4_10UnderscoreESU_SU_EEEEENS4_23SM90_TMA_LOAD_MULTICASTENS4_14ComposedLayoutINS4_7SwizzleILi3ELi4ELi3EEENS4_18smem_ptr_flag_bitsILi8EEENSP_INS5_IJNSA_ILi8EEESG_EEENS5_IJSG_SC_EEEEEEEvNS4_8identityESX_S17_vS18_EENS_8epilogue10collective6detail29Sm90TmaWarpSpecializedAdapterINS1B_15DefaultEpilogueIaSI_SI_NS1A_6thread17LinearCombinationIaLi1EiiLNS1F_9ScaleType4KindE0ELNS_15FloatRoundStyleE2EaEENS1_15EpilogueDefaultEEEEEvvEEEEvNT_6ParamsE:
[----:B------:R-:W0:Y:S01]  /*0000*/  LDC R1, c[0x0][0x28] ;  /* 0x00000a00ff017b82 */ /* 0x000e220000000800 */
[----:B------:R-:W1:Y:S01]  /*0010*/  S2R R94, SR_TID.X ;  /* 0x00000000005e7919 */ /* 0x000e620000002100 */
[----:B------:R-:W-:Y:S01]  /*0020*/  ELECT P0, URZ, PT ;  /* 0x00000000003f782f */ /* 0x000fe20003800000 */
[----:B------:R-:W-:Y:S01]  /*0030*/  BSSY B0, `(.L_x_0) ;  /* 0x000000f000007945 */ /* 0x000fe20003800000 */
[--C-:B-1----:R-:W-:Y:S02]  /*0040*/  SHF.R.U32.HI R0, RZ, 0x5, R94.reuse ;  /* 0x00000005ff007819 */ /* 0x102fe4000001165e */
[----:B------:R-:W-:-:S03]  /*0050*/  SHF.R.U32.HI R8, RZ, 0x7, R94 ;  /* 0x00000007ff087819 */ /* 0x000fc6000001165e */
[----:B------:R-:W1:Y:S04]  /*0060*/  SHFL.IDX PT, R3, R0, RZ, 0x1f ;  /* 0x00001fff00037589 */ /* 0x000e6800000e0000 */
[----:B------:R2:W3:Y:S01]  /*0070*/  SHFL.IDX PT, R2, R8, RZ, 0x1f ;  /* 0x00001fff08027589 */ /* 0x0004e200000e0000 */
[----:B-1----:R-:W-:-:S13]  /*0080*/  ISETP.NE.OR P0, PT, R3, RZ, !P0 ;  /* 0x000000ff0300720c */ /* 0x002fda0004705670 */
[----:B0-23--:R-:W-:Y:S05]  /*0090*/  @P0 BRA `(.L_x_1) ;  /* 0x0000000000200947 */ /* 0x00dfea0003800000 */
[----:B------:R-:W-:Y:S02]  /*00a0*/  ULDC.64 UR4, c[0x0][0x198] ;  /* 0x0000660000047ab9 */ /* 0x000fe40000000a00 */
[----:B------:R-:W-:Y:S02]  /*00b0*/  UIADD3 UR6, UP0, UR4, 0xf0, URZ ;  /* 0x000000f004067890 */ /* 0x000fe4000ff1e03f */
[----:B------:R-:W-:Y:S02]  /*00c0*/  UIADD3 UR4, UP1, UR4, 0x1f0, URZ ;  /* 0x000001f004047890 */ /* 0x000fe4000ff3e03f */
[----:B------:R-:W-:Y:S02]  /*00d0*/  UIADD3.X UR7, URZ, UR5, URZ, UP0, !UPT ;  /* 0x000000053f077290 */ /* 0x000fe400087fe43f */
[----:B------:R-:W-:-:S07]  /*00e0*/  UIADD3.X UR5, URZ, UR5, URZ, UP1, !UPT ;  /* 0x000000053f057290 */ /* 0x000fce0008ffe43f */
[----:B------:R0:W-:Y:S02]  /*00f0*/  UTMACCTL.PF [UR6] ;  /* 0x00000000060079b9 */ /* 0x0001e40008040000 */
[----:B------:R0:W-:Y:S02]  /*0100*/  UTMACCTL.PF [UR4] ;  /* 0x00000000040079b9 */ /* 0x0001e40008040000 */
[----:B0-----:R-:W-:Y:S01]  /*0110*/  NOP ;  /* 0x0000000000007918 */ /* 0x001fe20000000000 */
.L_x_1:
[----:B------:R-:W-:Y:S05]  /*0120*/  BSYNC B0 ;  /* 0x0000000000007941 */ /* 0x000fea0003800000 */
.L_x_0:
[----:B------:R-:W0:Y:S02]  /*0130*/  SHFL.IDX PT, R5, R0, RZ, 0x1f ;  /* 0x00001fff00057589 */ /* 0x000e2400000e0000 */
[----:B0-----:R-:W-:-:S13]  /*0140*/  ISETP.NE.AND P0, PT, R5, RZ, PT ;  /* 0x000000ff0500720c */ /* 0x001fda0003f05270 */
[----:B------:R-:W-:Y:S05]  /*0150*/  @P0 BRA `(.L_x_2) ;  /* 0x0000000000500947 */ /* 0x000fea0003800000 */
[----:B------:R-:W0:Y:S01]  /*0160*/  S2UR UR8, SR_CgaCtaId ;  /* 0x00000000000879c3 */ /* 0x000e220000008800 */
[----:B------:R-:W-:Y:S01]  /*0170*/  UMOV UR4, 0x400 ;  /* 0x0000040000047882 */ /* 0x000fe20000000000 */
[----:B------:R-:W-:Y:S01]  /*0180*/  UMOV UR5, 0x1 ;  /* 0x0000000100057882 */ /* 0x000fe20000000000 */
[----:B------:R-:W-:Y:S01]  /*0190*/  UMOV UR6, 0x6 ;  /* 0x0000000600067882 */ /* 0x000fe20000000000 */
[----:B------:R-:W-:Y:S01]  /*01a0*/  ELECT P0, URZ, PT ;  /* 0x00000000003f782f */ /* 0x000fe20003800000 */
[----:B------:R-:W-:-:S04]  /*01b0*/  UIADD3 UR6, -UR6, 0x100000, URZ ;  /* 0x0010000006067890 */ /* 0x000fc8000fffe13f */
[----:B------:R-:W-:Y:S02]  /*01c0*/  USHF.L.U32 UR7, UR6, 0xb, URZ ;  /* 0x0000000b06077899 */ /* 0x000fe4000800063f */
[----:B------:R-:W-:Y:S02]  /*01d0*/  USHF.L.U32 UR6, UR6, 0x1, URZ ;  /* 0x0000000106067899 */ /* 0x000fe4000800063f */
[----:B0-----:R-:W-:Y:S02]  /*01e0*/  ULEA UR8, UR8, UR4, 0x18 ;  /* 0x0000000408087291 */ /* 0x001fe4000f8ec03f */
[----:B------:R-:W-:-:S04]  /*01f0*/  UIADD3 UR4, -UR5, 0x100000, URZ ;  /* 0x0010000005047890 */ /* 0x000fc8000fffe13f */
[----:B------:R-:W-:Y:S02]  /*0200*/  USHF.L.U32 UR5, UR4, 0xb, URZ ;  /* 0x0000000b04057899 */ /* 0x000fe4000800063f */
[----:B------:R-:W-:Y:S01]  /*0210*/  USHF.L.U32 UR4, UR4, 0x1, URZ ;  /* 0x0000000104047899 */ /* 0x000fe2000800063f */
[----:B------:R-:W0:Y:S11]  /*0220*/  FENCE.VIEW.ASYNC.S ;  /* 0x00000000000073c6 */ /* 0x000e360000000000 */
[----:B0-----:R0:W1:Y:S01]  /*0230*/  SYNCS.EXCH.64 URZ, [UR8], UR4 ;  /* 0x00000004083f75b2 */ /* 0x0010620008000100 */
[----:B------:R0:W2:Y:S01]  /*0240*/  SYNCS.EXCH.64 URZ, [UR8+0x18], UR6 ;  /* 0x00001806083f75b2 */ /* 0x0000a20008000100 */
[----:B------:R0:W3:Y:S01]  /*0250*/  SYNCS.EXCH.64 URZ, [UR8+0x8], UR4 ;  /* 0x00000804083f75b2 */ /* 0x0000e20008000100 */
[----:B------:R0:W4:Y:S01]  /*0260*/  SYNCS.EXCH.64 URZ, [UR8+0x20], UR6 ;  /* 0x00002006083f75b2 */ /* 0x0001220008000100 */
[----:B------:R0:W0:Y:S01]  /*0270*/  SYNCS.EXCH.64 URZ, [UR8+0x10], UR4 ;  /* 0x00001004083f75b2 */ /* 0x0000220008000100 */
[----:B------:R0:W0:Y:S01]  /*0280*/  SYNCS.EXCH.64 URZ, [UR8+0x28], UR6 ;  /* 0x00002806083f75b2 */ /* 0x0000220008000100 */
[----:B------:R-:W-:Y:S01]  /*0290*/  NOP ;  /* 0x0000000000007918 */ /* 0x000fe20000000000 */
.L_x_2:
[----:B------:R-:W-:Y:S01]  /*02a0*/  SHF.R.S32.HI R7, RZ, 0x1f, R94 ;  /* 0x0000001fff077819 */ /* 0x000fe2000001145e */
[----:B------:R-:W5:Y:S01]  /*02b0*/  SHFL.IDX PT, R0, R0, RZ, 0x1f ;  /* 0x00001fff00007589 */ /* 0x000f6200000e0000 */
[----:B0-----:R-:W0:Y:S01]  /*02c0*/  S2UR UR8, SR_CTAID.X ;  /* 0x00000000000879c3 */ /* 0x001e220000002500 */
[----:B------:R-:W-:Y:S02]  /*02d0*/  ELECT P0, URZ, PT ;  /* 0x00000000003f782f */ /* 0x000fe40003800000 */
[----:B------:R-:W-:Y:S01]  /*02e0*/  LEA.HI R7, R7, R94, RZ, 0x7 ;  /* 0x0000005e07077211 */ /* 0x000fe200078f38ff */
[----:B------:R-:W1:Y:S01]  /*02f0*/  S2R R4, SR_CTAID.Y ;  /* 0x0000000000047919 */ /* 0x000e620000002600 */
[----:B------:R-:W-:Y:S01]  /*0300*/  ULDC UR4, c[0x0][0x150] ;  /* 0x0000540000047ab9 */ /* 0x000fe20000000800 */
[----:B------:R-:W-:Y:S01]  /*0310*/  NOP ;  /* 0x0000000000007918 */ /* 0x000fe20000000000 */
[----:B------:R-:W-:Y:S01]  /*0320*/  LOP3.LUT R7, R7, 0xffffff80, RZ, 0xc0, !PT ;  /* 0xffffff8007077812 */ /* 0x000fe200078ec0ff */
[----:B------:R-:W-:Y:S01]  /*0330*/  NOP ;  /* 0x0000000000007918 */ /* 0x000fe20000000000 */
[----:B------:R-:W2:Y:S01]  /*0340*/  LDC R11, c[0x0][0x144] ;  /* 0x00005100ff0b7b82 */ /* 0x000ea20000000800 */
[----:B------:R-:W-:Y:S01]  /*0350*/  IMAD.MOV.U32 R22, RZ, RZ, 0x1 ;  /* 0x00000001ff167424 */ /* 0x000fe200078e00ff */
[----:B------:R-:W-:Y:S01]  /*0360*/  ISETP.NE.AND P3, PT, R2, RZ, PT ;  /* 0x000000ff0200720c */ /* 0x000fe20003f65270 */
[----:B------:R-:W-:-:S05]  /*0370*/  IMAD.IADD R9, R94, 0x1, -R7 ;  /* 0x000000015e097824 */ /* 0x000fca00078e0a07 */
[----:B------:R-:W-:Y:S01]  /*0380*/  SHF.R.S32.HI R6, RZ, 0x1f, R9 ;  /* 0x0000001fff067819 */ /* 0x000fe20000011409 */
[----:B------:R-:W3:Y:S03]  /*0390*/  LDC R13, c[0x0][0x140] ;  /* 0x00005000ff0d7b82 */ /* 0x000ee60000000800 */
[----:B------:R-:W-:Y:S02]  /*03a0*/  LEA.HI R6, R6, R9, RZ, 0x3 ;  /* 0x0000000906067211 */ /* 0x000fe400078f18ff */
[----:B-----5:R-:W-:Y:S02]  /*03b0*/  ISETP.NE.OR P0, PT, R0, RZ, !P0 ;  /* 0x000000ff0000720c */ /* 0x020fe40004705670 */
[--C-:B------:R-:W-:Y:S02]  /*03c0*/  SHF.R.S32.HI R0, RZ, 0x3, R6.reuse ;  /* 0x00000003ff007819 */ /* 0x100fe40000011406 */
[----:B------:R-:W-:-:S02]  /*03d0*/  SHF.R.S32.HI R7, RZ, 0x1f, R6 ;  /* 0x0000001fff077819 */ /* 0x000fc40000011406 */
[----:B0-----:R-:W-:Y:S02]  /*03e0*/  I2FP.F32.U32 R10, UR8 ;  /* 0x00000008000a7c45 */ /* 0x001fe40008201000 */
[----:B------:R-:W-:Y:S02]  /*03f0*/  SHF.R.S32.HI R6, RZ, 0x1f, R5 ;  /* 0x0000001fff067819 */ /* 0x000fe40000011405 */
[----:B------:R-:W-:Y:S01]  /*0400*/  LEA.HI R7, R7, R0, RZ, 0x2 ;  /* 0x0000000007077211 */ /* 0x000fe200078f10ff */
[----:B------:R-:W-:Y:S01]  /*0410*/  FMUL R10, R10, UR4 ;  /* 0x000000040a0a7c20 */ /* 0x000fe20008400000 */
[----:B------:R-:W-:Y:S01]  /*0420*/  LEA.HI R6, R6, R5, RZ, 0x2 ;  /* 0x0000000506067211 */ /* 0x000fe200078f10ff */
[----:B------:R-:W-:Y:S01]  /*0430*/  VOTEU.ALL UP0, P0 ;  /* 0x00000000003f7886 */ /* 0x000fe20000000000 */
[----:B------:R-:W-:Y:S01]  /*0440*/  LOP3.LUT R7, R7, 0xfffffffc, RZ, 0xc0, !PT ;  /* 0xfffffffc07077812 */ /* 0x000fe200078ec0ff */
[----:B------:R-:W-:Y:S01]  /*0450*/  ULDC UR4, c[0x0][0x154] ;  /* 0x0000550000047ab9 */ /* 0x000fe20000000800 */
[----:B------:R-:W-:Y:S01]  /*0460*/  LOP3.LUT R6, R6, 0x3ffffffc, RZ, 0xc0, !PT ;  /* 0x3ffffffc06067812 */ /* 0x000fe200078ec0ff */
[----:B------:R-:W0:Y:S01]  /*0470*/  F2I.U32.TRUNC.NTZ R10, R10 ;  /* 0x0000000a000a7305 */ /* 0x000e22000020f000 */
[----:B-1----:R-:W-:Y:S01]  /*0480*/  I2FP.F32.U32 R12, R4 ;  /* 0x00000004000c7245 */ /* 0x002fe20000201000 */
[----:B------:R-:W-:Y:S01]  /*0490*/  IMAD.IADD R7, R0, 0x1, -R7 ;  /* 0x0000000100077824 */ /* 0x000fe200078e0a07 */
[----:B------:R-:W1:Y:S01]  /*04a0*/  @!UP0 S2UR UR7, SR_CgaCtaId ;  /* 0x00000000000789c3 */ /* 0x000e620000008800 */
[----:B------:R-:W-:Y:S01]  /*04b0*/  IMAD.IADD R6, R5, 0x1, -R6 ;  /* 0x0000000105067824 */ /* 0x000fe200078e0a06 */
[----:B------:R-:W-:Y:S01]  /*04c0*/  SHF.R.S32.HI R0, RZ, 0x1f, R3 ;  /* 0x0000001fff007819 */ /* 0x000fe20000011403 */
[----:B------:R-:W-:Y:S01]  /*04d0*/  FMUL R12, R12, UR4 ;  /* 0x000000040c0c7c20 */ /* 0x000fe20008400000 */
[----:B------:R-:W-:Y:S01]  /*04e0*/  UMOV UR4, 0x20 ;  /* 0x0000002000047882 */ /* 0x000fe20000000000 */
[----:B------:R-:W-:Y:S01]  /*04f0*/  IMAD R19, R6, 0x4, R7 ;  /* 0x0000000406137824 */ /* 0x000fe200078e0207 */
[----:B------:R-:W-:Y:S01]  /*0500*/  LEA.HI R0, R0, R3, RZ, 0x2 ;  /* 0x0000000300007211 */ /* 0x000fe200078f10ff */
[----:B------:R-:W-:Y:S01]  /*0510*/  @!UP0 UMOV UR6, 0x400 ;  /* 0x0000040000068882 */ /* 0x000fe20000000000 */
[----:B------:R-:W5:Y:S01]  /*0520*/  LDC R7, c[0x0][0x148] ;  /* 0x00005200ff077b82 */ /* 0x000f620000000800 */
[----:B------:R-:W4:Y:S01]  /*0530*/  F2I.U32.TRUNC.NTZ R12, R12 ;  /* 0x0000000c000c7305 */ /* 0x000f22000020f000 */
[----:B------:R-:W-:Y:S01]  /*0540*/  LEA.HI R6, R19, R19, RZ, 0x1 ;  /* 0x0000001313067211 */ /* 0x000fe200078f08ff */
[----:B------:R-:W-:-:S04]  /*0550*/  @!UP0 UIADD3 UR4, -UR4, 0x100000, URZ ;  /* 0x0010000004048890 */ /* 0x000fc8000fffe13f */
[----:B------:R-:W-:Y:S02]  /*0560*/  @!UP0 USHF.L.U32 UR5, UR4, 0xb, URZ ;  /* 0x0000000b04058899 */ /* 0x000fe4000800063f */
[----:B------:R-:W-:Y:S01]  /*0570*/  @!UP0 USHF.L.U32 UR4, UR4, 0x1, URZ ;  /* 0x0000000104048899 */ /* 0x000fe2000800063f */
[----:B0-----:R-:W-:Y:S01]  /*0580*/  IMAD.MOV R14, RZ, RZ, -R10 ;  /* 0x000000ffff0e7224 */ /* 0x001fe200078e0a0a */
[----:B------:R-:W-:Y:S01]  /*0590*/  LOP3.LUT R0, R0, 0xfffffffc, RZ, 0xc0, !PT ;  /* 0xfffffffc00007812 */ /* 0x000fe200078ec0ff */
[----:B------:R-:W-:Y:S01]  /*05a0*/  VOTEU.ALL UP1, P0 ;  /* 0x00000000003f7886 */ /* 0x000fe20000020000 */
[----:B------:R-:W-:Y:S01]  /*05b0*/  LOP3.LUT R10, R6, 0xfffffffe, RZ, 0xc0, !PT ;  /* 0xfffffffe060a7812 */ /* 0x000fe200078ec0ff */
[----:B--2---:R-:W-:Y:S01]  /*05c0*/  IMAD R6, R11, R14, UR8 ;  /* 0x000000080b067e24 */ /* 0x004fe2000f8e020e */
[----:B---3--:R-:W-:Y:S01]  /*05d0*/  ISETP.EQ.U32.AND P2, PT, R13, 0x1, PT ;  /* 0x000000010d00780c */ /* 0x008fe20003f42070 */
[----:B------:R-:W-:Y:S02]  /*05e0*/  IMAD.IADD R3, R3, 0x1, -R0 ;  /* 0x0000000103037824 */ /* 0x000fe400078e0a00 */
[----:B------:R-:W-:-:S02]  /*05f0*/  IMAD.IADD R11, R19, 0x1, -R10 ;  /* 0x00000001130b7824 */ /* 0x000fc400078e0a0a */
[----:B------:R-:W-:Y:S01]  /*0600*/  IMAD.SHL.U32 R10, R19, 0x4, RZ ;  /* 0x00000004130a7824 */ /* 0x000fe200078e00ff */
[----:B------:R-:W-:Y:S01]  /*0610*/  ISETP.NE.AND P1, PT, R3, 0x3, PT ;  /* 0x000000030300780c */ /* 0x000fe20003f25270 */
[----:B----4-:R-:W-:Y:S01]  /*0620*/  IMAD.MOV R21, RZ, RZ, -R12 ;  /* 0x000000ffff157224 */ /* 0x010fe200078e0a0c */
[----:B------:R-:W-:Y:S01]  /*0630*/  ISETP.NE.AND P4, PT, R11, R6, PT ;  /* 0x000000060b00720c */ /* 0x000fe20003f85270 */
[----:B-1----:R-:W-:Y:S01]  /*0640*/  @!UP0 ULEA UR6, UR7, UR6, 0x18 ;  /* 0x0000000607068291 */ /* 0x002fe2000f8ec03f */
[----:B------:R-:W-:Y:S01]  /*0650*/  LOP3.LUT R19, R19, 0xc, R10, 0x78, !PT ;  /* 0x0000000c13137812 */ /* 0x000fe200078e780a */
[----:B------:R-:W-:Y:S01]  /*0660*/  VOTEU.ALL UP0, P0 ;  /* 0x00000000003f7886 */ /* 0x000fe20000000000 */
[----:B------:R-:W-:Y:S01]  /*0670*/  LOP3.LUT P0, RZ, R9, 0x7, RZ, 0xc0, !PT ;  /* 0x0000000709ff7812 */ /* 0x000fe2000780c0ff */
[----:B------:R-:W-:Y:S01]  /*0680*/  VIADD R12, R2, 0xffffffff ;  /* 0xffffffff020c7836 */ /* 0x000fe20000000000 */
[----:B------:R-:W-:Y:S01]  /*0690*/  ISETP.EQ.OR P1, PT, R3, RZ, !P1 ;  /* 0x000000ff0300720c */ /* 0x000fe20004f22670 */
[----:B-----5:R-:W-:Y:S01]  /*06a0*/  IMAD R11, R7, R21, R4 ;  /* 0x00000015070b7224 */ /* 0x020fe200078e0204 */
[----:B------:R-:W-:-:S02]  /*06b0*/  ISETP.LT.U32.AND P0, PT, R19, 0x4, !P0 ;  /* 0x000000041300780c */ /* 0x000fc40004701070 */
[----:B------:R-:W-:Y:S02]  /*06c0*/  ISETP.EQ.AND P1, PT, R2, RZ, P1 ;  /* 0x000000ff0200720c */ /* 0x000fe40000f22270 */
[----:B------:R-:W-:Y:S01]  /*06d0*/  ISETP.GE.U32.AND P6, PT, R12, 0x2, PT ;  /* 0x000000020c00780c */ /* 0x000fe20003fc6070 */
[----:B------:R-:W0:Y:S02]  /*06e0*/  FENCE.VIEW.ASYNC.S ;  /* 0x00000000000073c6 */ /* 0x000e240000000000 */
[----:B0-----:R0:W1:Y:S01]  /*06f0*/  @!UP0 SYNCS.EXCH.64 URZ, [UR6+0x40], UR4 ;  /* 0x00004004063f85b2 */ /* 0x0010620008000100 */
[----:B------:R-:W-:Y:S02]  /*0700*/  @P4 LEA.HI R0, R19, R19, RZ, 0x1 ;  /* 0x0000001313004211 */ /* 0x000fe400078f08ff */
[----:B------:R-:W-:Y:S02]  /*0710*/  SEL R9, RZ, 0x1, !P0 ;  /* 0x00000001ff097807 */ /* 0x000fe40004000000 */
[----:B------:R-:W-:-:S02]  /*0720*/  @P4 SHF.R.S32.HI R0, RZ, 0x1, R0 ;  /* 0x00000001ff004819 */ /* 0x000fc40000011400 */
[----:B------:R-:W-:Y:S02]  /*0730*/  SEL R18, RZ, 0x1, !P1 ;  /* 0x00000001ff127807 */ /* 0x000fe40004800000 */
[----:B------:R-:W-:Y:S02]  /*0740*/  @P4 ISETP.NE.AND P5, PT, R0, R11, PT ;  /* 0x0000000b0000420c */ /* 0x000fe40003fa5270 */
[----:B------:R-:W-:Y:S02]  /*0750*/  LOP3.LUT R0, R94, 0x7f, RZ, 0xc0, !PT ;  /* 0x0000007f5e007812 */ /* 0x000fe400078ec0ff */
[----:B------:R-:W-:Y:S02]  /*0760*/  @P4 SEL R22, RZ, 0x1, P5 ;  /* 0x00000001ff164807 */ /* 0x000fe40002800000 */
[----:B------:R-:W-:Y:S01]  /*0770*/  SEL R18, R18, 0x2, P6 ;  /* 0x0000000212127807 */ /* 0x000fe20003000000 */
[----:B------:R0:W2:Y:S01]  /*0780*/  @!UP1 SYNCS.EXCH.64 URZ, [UR6+0x48], UR4 ;  /* 0x00004804063f95b2 */ /* 0x0000a20008000100 */
[----:B------:R-:W-:Y:S01]  /*0790*/  LOP3.LUT R22, R22, R9, RZ, 0xc0, !PT ;  /* 0x0000000916167212 */ /* 0x000fe200078ec0ff */
[----:B------:R-:W-:Y:S01]  /*07a0*/  NOP ;  /* 0x0000000000007918 */ /* 0x000fe20000000000 */
[----:B------:R-:W-:Y:S05]  /*07b0*/  @!P2 BRA `(.L_x_3) ;  /* 0x000000000008a947 */ /* 0x000fea0003800000 */
[----:B-12---:R-:W-:Y:S01]  /*07c0*/  UCGABAR_ARV ;  /* 0x00000000000079c7 */ /* 0x006fe20008000000 */
[----:B------:R-:W-:Y:S05]  /*07d0*/  BRA `(.L_x_4) ;  /* 0x0000000000047947 */ /* 0x000fea0003800000 */
.L_x_3:
[----:B-12---:R-:W-:Y:S01]  /*07e0*/  NOP ;  /* 0x0000000000007918 */ /* 0x006fe20000000000 */
.L_x_4:
[----:B------:R-:W1:Y:S01]  /*07f0*/  LDC R2, c[0x0][0x65c] ;  /* 0x00019700ff027b82 */ /* 0x000e620000000800 */
[----:B------:R-:W-:Y:S02]  /*0800*/  IMAD.U32 R10, RZ, RZ, UR8 ;  /* 0x00000008ff0a7e24 */ /* 0x000fe4000f8e00ff */
[----:B------:R-:W-:Y:S01]  /*0810*/  IMAD.MOV.U32 R11, RZ, RZ, RZ ;  /* 0x000000ffff0b7224 */ /* 0x000fe200078e00ff */
[----:B-1----:R-:W-:-:S04]  /*0820*/  ISETP.NE.AND P1, PT, R2, 0x1, PT ;  /* 0x000000010200780c */ /* 0x002fc80003f25270 */
[----:B------:R-:W-:-:S09]  /*0830*/  P2R R5, PR, RZ, 0x2 ;  /* 0x00000002ff057803 */ /* 0x000fd20000000000 */
[----:B------:R-:W1:Y:S01]  /*0840*/  @P1 LDC R17, c[0x0][0x10] ;  /* 0x00000400ff111b82 */ /* 0x000e620000000800 */
[----:B------:R-:W-:Y:S02]  /*0850*/  @P1 IMAD.MOV.U32 R5, RZ, RZ, RZ ;  /* 0x000000ffff051224 */ /* 0x000fe400078e00ff */
[----:B------:R-:W-:-:S05]  /*0860*/  @P1 IMAD.MOV.U32 R13, RZ, RZ, RZ ;  /* 0x000000ffff0d1224 */ /* 0x000fca00078e00ff */
[----:B------:R-:W2:Y:S01]  /*0870*/  @!P1 LDC R9, c[0x0][0xc] ;  /* 0x00000300ff099b82 */ /* 0x000ea20000000800 */
[----:B0-----:R-:W-:Y:S01]  /*0880*/  ULDC UR4, c[0x0][0xc] ;  /* 0x0000030000047ab9 */ /* 0x001fe20000000800 */
[----:B------:R-:W-:Y:S01]  /*0890*/  ULDC UR5, c[0x0][0x10] ;  /* 0x0000040000057ab9 */ /* 0x000fe20000000800 */
[----:B------:R-:W-:Y:S01]  /*08a0*/  ULDC UR6, c[0x0][0x14] ;  /* 0x0000050000067ab9 */ /* 0x000fe20000000800 */
[----:B------:R-:W-:-:S04]  /*08b0*/  UIMAD.WIDE.U32 UR4, UR4, UR5, URZ ;  /* 0x00000005040472a5 */ /* 0x000fc8000f8e003f */
[----:B------:R-:W-:Y:S02]  /*08c0*/  UIMAD.WIDE.U32 UR36, UR4, UR6, URZ ;  /* 0x00000006042472a5 */ /* 0x000fe4000f8e003f */
[----:B------:R-:W-:-:S04]  /*08d0*/  UIMAD UR42, UR5, UR6, URZ ;  /* 0x00000006052a72a4 */ /* 0x000fc8000f8e023f */
[----:B------:R-:W-:Y:S01]  /*08e0*/  UIADD3 UR42, UR37, UR42, URZ ;  /* 0x0000002a252a7290 */ /* 0x000fe2000fffe03f */
[----:B-1----:R-:W-:-:S04]  /*08f0*/  @P1 IMAD.WIDE.U32 R16, R17, UR8, R4 ;  /* 0x0000000811101c25 */ /* 0x002fc8000f8e0004 */
[----:B------:R-:W-:Y:S02]  /*0900*/  @P1 IMAD.IADD R17, R17, 0x1, R13 ;  /* 0x0000000111111824 */ /* 0x000fe400078e020d */
[----:B--2---:R-:W-:-:S04]  /*0910*/  @!P1 IMAD.WIDE.U32 R10, R4, R9, R10 ;  /* 0x00000009040a9225 */ /* 0x004fc800078e000a */
[----:B------:R-:W-:Y:S02]  /*0920*/  @!P1 IMAD.MOV.U32 R16, RZ, RZ, R10 ;  /* 0x000000ffff109224 */ /* 0x000fe400078e000a */
[----:B------:R-:W-:Y:S01]  /*0930*/  @!P1 IMAD.MOV.U32 R17, RZ, RZ, R11 ;  /* 0x000000ffff119224 */ /* 0x000fe200078e000b */
[----:B------:R-:W-:Y:S06]  /*0940*/  @!P2 BRA `(.L_x_5) ;  /* 0x00000000000ca947 */ /* 0x000fec0003800000 */
[----:B------:R-:W-:Y:S01]  /*0950*/  UCGABAR_WAIT ;  /* 0x0000000000007dc7 */ /* 0x000fe20008000000 */
[----:B------:R-:W-:Y:S01]  /*0960*/  CCTL.IVALL ;  /* 0x00000000ff00798f */ /* 0x000fe20002000000 */
[----:B------:R-:W-:Y:S05]  /*0970*/  BRA `(.L_x_6) ;  /* 0x0000000000047947 */ /* 0x000fea0003800000 */
.L_x_5:
[----:B------:R-:W-:Y:S06]  /*0980*/  BAR.SYNC.DEFER_BLOCKING 0x0 ;  /* 0x0000000000007b1d */ /* 0x000fec0000010000 */
.L_x_6:
[----:B------:R-:W-:Y:S05]  /*0990*/  @!P3 BRA `(.L_x_7) ;  /* 0x000000500018b947 */ /* 0x000fea0003800000 */
[----:B------:R-:W-:-:S13]  /*09a0*/  ISETP.GT.U32.AND P0, PT, R12, 0x1, PT ;  /* 0x000000010c00780c */ /* 0x000fda0003f04070 */
[----:B------:R-:W-:Y:S05]  /*09b0*/  @P0 EXIT ;  /* 0x000000000000094d */ /* 0x000fea0003800000 */
[----:B------:R-:W-:Y:S01]  /*09c0*/  ULDC.64 UR4, c[0x0][0x650] ;  /* 0x0001940000047ab9 */ /* 0x000fe20000000a00 */
[----:B------:R-:W-:Y:S01]  /*09d0*/  PRMT R3, RZ, 0x7610, R3 ;  /* 0x00007610ff037816 */ /* 0x000fe20000000003 */
[----:B------:R-:W-:Y:S01]  /*09e0*/  IMAD.MOV.U32 R101, RZ, RZ, -0x1 ;  /* 0xffffffffff657424 */ /* 0x000fe200078e00ff */
[----:B------:R-:W-:Y:S01]  /*09f0*/  ISETP.GE.U32.AND P0, PT, R16, UR4, PT ;  /* 0x0000000410007c0c */ /* 0x000fe2000bf06070 */
[----:B------:R-:W-:Y:S02]  /*0a00*/  IMAD.MOV.U32 R100, RZ, RZ, -0x1 ;  /* 0xffffffffff647424 */ /* 0x000fe400078e00ff */
[----:B------:R-:W-:Y:S01]  /*0a10*/  IMAD.MOV.U32 R23, RZ, RZ, -0x1 ;  /* 0xffffffffff177424 */ /* 0x000fe200078e00ff */
[----:B------:R-:W-:-:S13]  /*0a20*/  ISETP.GE.U32.AND.EX P0, PT, R17, UR5, PT, P0 ;  /* 0x0000000511007c0c */ /* 0x000fda000bf06100 */
[----:B------:R-:W-:Y:S05]  /*0a30*/  @P0 BRA `(.L_x_8) ;  /* 0x00000004002c0947 */ /* 0x000fea0003800000 */
[----:B------:R-:W0:Y:S01]  /*0a40*/  LDC.64 R24, c[0x0][0x628] ;  /* 0x00018a00ff187b82 */ /* 0x000e220000000a00 */
[----:B------:R-:W-:Y:S02]  /*0a50*/  IMAD.MOV.U32 R10, RZ, RZ, R16 ;  /* 0x000000ffff0a7224 */ /* 0x000fe400078e0010 */
[----:B------:R-:W-:-:S05]  /*0a60*/  IMAD.MOV.U32 R11, RZ, RZ, R17 ;  /* 0x000000ffff0b7224 */ /* 0x000fca00078e0011 */
[----:B------:R-:W1:Y:S08]  /*0a70*/  LDC R20, c[0x0][0x630] ;  /* 0x00018c00ff147b82 */ /* 0x000e700000000800 */
[----:B------:R-:W2:Y:S01]  /*0a80*/  LDC.64 R26, c[0x0][0x620] ;  /* 0x00018800ff1a7b82 */ /* 0x000ea20000000a00 */
[----:B0-----:R-:W-:-:S04]  /*0a90*/  ISETP.NE.U32.AND P0, PT, R24, RZ, PT ;  /* 0x000000ff1800720c */ /* 0x001fc80003f05070 */
[----:B------:R-:W-:-:S13]  /*0aa0*/  ISETP.NE.AND.EX P0, PT, R25, RZ, PT, P0 ;  /* 0x000000ff1900720c */ /* 0x000fda0003f05300 */
[----:B-12---:R-:W-:Y:S05]  /*0ab0*/  @!P0 BRA `(.L_x_9) ;  /* 0x0000000000288947 */ /* 0x006fea0003800000 */
[----:B------:R-:W0:Y:S02]  /*0ac0*/  LDC R3, c[0x0][0x634] ;  /* 0x00018d00ff037b82 */ /* 0x000e240000000800 */
[----:B0-----:R-:W-:-:S05]  /*0ad0*/  IADD3 R3, P0, R16, R3, RZ ;  /* 0x0000000310037210 */ /* 0x001fca0007f1e0ff */
[----:B------:R-:W-:-:S04]  /*0ae0*/  IMAD.X R9, RZ, RZ, R17, P0 ;  /* 0x000000ffff097224 */ /* 0x000fc800000e0611 */
[----:B------:R-:W-:-:S04]  /*0af0*/  IMAD.WIDE.U32 R10, R9, R24, RZ ;  /* 0x00000018090a7225 */ /* 0x000fc800078e00ff */
[----:B------:R-:W-:-:S04]  /*0b00*/  IMAD.WIDE.U32 R12, P0, R3, R25, R10 ;  /* 0x00000019030c7225 */ /* 0x000fc8000780000a */
[----:B------:R-:W-:-:S04]  /*0b10*/  IMAD.WIDE.U32 R10, R3, R24, RZ ;  /* 0x00000018030a7225 */ /* 0x000fc800078e00ff */
[----:B------:R-:W-:Y:S01]  /*0b20*/  IMAD.X R15, RZ, RZ, RZ, P0 ;  /* 0x000000ffff0f7224 */ /* 0x000fe200000e06ff */
[----:B------:R-:W-:Y:S01]  /*0b30*/  IADD3 RZ, P0, R11, R12, RZ ;  /* 0x0000000c0bff7210 */ /* 0x000fe20007f1e0ff */
[----:B------:R-:W-:-:S04]  /*0b40*/  IMAD.MOV.U32 R14, RZ, RZ, R13 ;  /* 0x000000ffff0e7224 */ /* 0x000fc800078e000d */
[----:B------:R-:W-:-:S08]  /*0b50*/  IMAD.WIDE.U32.X R10, R9, R25, R14, P0 ;  /* 0x00000019090a7225 */ /* 0x000fd000000e040e */
.L_x_9:
[----:B------:R-:W0:Y:S01]  /*0b60*/  LDC.64 R30, c[0x0][0x640] ;  /* 0x00019000ff1e7b82 */ /* 0x000e220000000a00 */
[-CC-:B------:R-:W-:Y:S02]  /*0b70*/  SHF.R.U64 R25, R10, R20.reuse, R11.reuse ;  /* 0x000000140a197219 */ /* 0x180fe4000000120b */
[----:B------:R-:W-:Y:S02]  /*0b80*/  SHF.R.U32.HI R3, RZ, R20, R11 ;  /* 0x00000014ff037219 */ /* 0x000fe4000001160b */
[----:B------:R-:W-:-:S03]  /*0b90*/  IADD3 R5, P0, RZ, -R25, RZ ;  /* 0x80000019ff057210 */ /* 0x000fc60007f1e0ff */
[----:B------:R-:W1:Y:S02]  /*0ba0*/  LDC R24, c[0x0][0x618] ;  /* 0x00018600ff187b82 */ /* 0x000e640000000800 */
[----:B------:R-:W-:Y:S02]  /*0bb0*/  IMAD.X R3, RZ, RZ, ~R3, P0 ;  /* 0x000000ffff037224 */ /* 0x000fe400000e0e03 */
[----:B------:R-:W-:-:S04]  /*0bc0*/  IMAD.WIDE.U32 R10, R5, R26, R16 ;  /* 0x0000001a050a7225 */ /* 0x000fc800078e0010 */
[----:B------:R-:W2:Y:S01]  /*0bd0*/  LDC R20, c[0x0][0x608] ;  /* 0x00018200ff147b82 */ /* 0x000ea20000000800 */
[----:B------:R-:W-:Y:S02]  /*0be0*/  IMAD R12, R3, R26, RZ ;  /* 0x0000001a030c7224 */ /* 0x000fe400078e02ff */
[----:B------:R-:W-:Y:S02]  /*0bf0*/  IMAD.MOV.U32 R3, RZ, RZ, -0x1 ;  /* 0xffffffffff037424 */ /* 0x000fe400078e00ff */
[----:B------:R-:W-:Y:S02]  /*0c00*/  IMAD R5, R5, R27, R12 ;  /* 0x0000001b05057224 */ /* 0x000fe400078e020c */
[----:B------:R-:W-:Y:S01]  /*0c10*/  IMAD R27, R7, R21, R4 ;  /* 0x00000015071b7224 */ /* 0x000fe200078e0204 */
[----:B------:R-:W3:Y:S01]  /*0c20*/  LDC R28, c[0x0][0x658] ;  /* 0x00019600ff1c7b82 */ /* 0x000ee20000000800 */
[----:B------:R-:W-:Y:S01]  /*0c30*/  IMAD.IADD R5, R11, 0x1, R5 ;  /* 0x000000010b057824 */ /* 0x000fe200078e0205 */
[----:B0-----:R-:W-:Y:S01]  /*0c40*/  ISETP.NE.U32.AND P0, PT, R30, RZ, PT ;  /* 0x000000ff1e00720c */ /* 0x001fe20003f05070 */
[----:B------:R-:W-:-:S03]  /*0c50*/  IMAD.MOV.U32 R21, RZ, RZ, 0x1 ;  /* 0x00000001ff157424 */ /* 0x000fc600078e00ff */
[----:B------:R-:W-:Y:S02]  /*0c60*/  ISETP.NE.AND.EX P0, PT, R31, RZ, PT, P0 ;  /* 0x000000ff1f00720c */ /* 0x000fe40003f05300 */
[----:B------:R-:W0:Y:S01]  /*0c70*/  LDC R26, c[0x0][0x600] ;  /* 0x00018000ff1a7b82 */ /* 0x000e220000000800 */
[-CC-:B-1----:R-:W-:Y:S02]  /*0c80*/  SHF.R.U64 R14, R10, R24.reuse, R5.reuse ;  /* 0x000000180a0e7219 */ /* 0x182fe40000001205 */
[----:B------:R-:W-:-:S05]  /*0c90*/  SHF.R.U32.HI R5, RZ, R24, R5 ;  /* 0x00000018ff057219 */ /* 0x000fca0000011605 */
[----:B------:R-:W1:Y:S01]  /*0ca0*/  LDC R15, c[0x0][0x648] ;  /* 0x00019200ff0f7b82 */ /* 0x000e620000000800 */
[-CC-:B--2---:R-:W-:Y:S02]  /*0cb0*/  SHF.R.U64 R24, R14, R20.reuse, R5.reuse ;  /* 0x000000140e187219 */ /* 0x184fe40000001205 */
[----:B------:R-:W-:-:S05]  /*0cc0*/  SHF.R.U32.HI R5, RZ, R20, R5 ;  /* 0x00000014ff057219 */ /* 0x000fca0000011605 */
[----:B------:R-:W2:Y:S01]  /*0cd0*/  LDC R32, c[0x0][0x638] ;  /* 0x00018e00ff207b82 */ /* 0x000ea20000000800 */
[-CC-:B---3--:R-:W-:Y:S02]  /*0ce0*/  SHF.R.U64 R20, R24, R28.reuse, R5.reuse ;  /* 0x0000001c18147219 */ /* 0x188fe40000001205 */
[-C--:B------:R-:W-:Y:S02]  /*0cf0*/  SHF.L.U32 R3, R3, R28.reuse, RZ ;  /* 0x0000001c03037219 */ /* 0x080fe400000006ff */
[----:B------:R-:W-:Y:S01]  /*0d00*/  SHF.R.U32.HI R5, RZ, R28, R5 ;  /* 0x0000001cff057219 */ /* 0x000fe20000011605 */
[----:B------:R-:W-:Y:S01]  /*0d10*/  IMAD.MOV.U32 R4, RZ, RZ, R20 ;  /* 0x000000ffff047224 */ /* 0x000fe200078e0014 */
[----:B------:R-:W-:Y:S01]  /*0d20*/  LOP3.LUT R7, RZ, R3, RZ, 0x33, !PT ;  /* 0x00000003ff077212 */ /* 0x000fe200078e33ff */
[----:B------:R-:W3:Y:S01]  /*0d30*/  LDC R23, c[0x0][0x610] ;  /* 0x00018400ff177b82 */ /* 0x000ee20000000800 */
[----:B------:R-:W-:Y:S05]  /*0d40*/  @!P0 BRA `(.L_x_10) ;  /* 0x0000000000288947 */ /* 0x000fea0003800000 */
[----:B------:R-:W4:Y:S02]  /*0d50*/  LDC R3, c[0x0][0x64c] ;  /* 0x00019300ff037b82 */ /* 0x000f240000000800 */
[----:B----4-:R-:W-:-:S05]  /*0d60*/  IADD3 R3, P0, R20, R3, RZ ;  /* 0x0000000314037210 */ /* 0x010fca0007f1e0ff */
        /* <DEDUP_REMOVED lines=8> */
.L_x_10:
[----:B-1----:R-:W-:Y:S02]  /*0df0*/  SHF.R.U64 R5, R4, R15, R5 ;  /* 0x0000000f04057219 */ /* 0x002fe40000001205 */
[----:B------:R-:W-:Y:S01]  /*0e00*/  LOP3.LUT R4, R24, R7, RZ, 0xc0, !PT ;  /* 0x0000000718047212 */ /* 0x000fe200078ec0ff */
[----:B0-----:R-:W-:Y:S01]  /*0e10*/  VIADD R7, R26, 0xffffffff ;  /* 0xffffffff1a077836 */ /* 0x001fe20000000000 */
[----:B------:R-:W-:Y:S01]  /*0e20*/  SHF.L.U32 R3, R21, R28, RZ ;  /* 0x0000001c15037219 */ /* 0x000fe200000006ff */
[----:B------:R-:W-:Y:S01]  /*0e30*/  IMAD.MOV R9, RZ, RZ, -R5 ;  /* 0x000000ffff097224 */ /* 0x000fe200078e0a05 */
[----:B------:R-:W-:Y:S02]  /*0e40*/  SEL R6, R6, R27, !P1 ;  /* 0x0000001b06067207 */ /* 0x000fe40004800000 */
[----:B------:R-:W-:Y:S01]  /*0e50*/  LOP3.LUT R7, R14, R7, RZ, 0xc0, !PT ;  /* 0x000000070e077212 */ /* 0x000fe200078ec0ff */
[----:B------:R-:W-:Y:S02]  /*0e60*/  IMAD R5, R3, R5, R4 ;  /* 0x0000000503057224 */ /* 0x000fe400078e0204 */
[----:B--2---:R-:W-:-:S02]  /*0e70*/  IMAD R3, R9, R32, R20 ;  /* 0x0000002009037224 */ /* 0x004fc400078e0214 */
[----:B---3--:R-:W-:Y:S02]  /*0e80*/  IMAD R6, R5, R23, R6 ;  /* 0x0000001705067224 */ /* 0x008fe400078e0206 */
[----:B------:R-:W-:Y:S02]  /*0e90*/  IMAD R101, R3, R26, R7 ;  /* 0x0000001a03657224 */ /* 0x000fe400078e0207 */
[----:B------:R-:W-:Y:S02]  /*0ea0*/  IMAD.MOV.U32 R4, RZ, RZ, 0x1 ;  /* 0x00000001ff047424 */ /* 0x000fe400078e00ff */
[----:B------:R-:W-:Y:S01]  /*0eb0*/  IMAD.MOV.U32 R23, RZ, RZ, R25 ;  /* 0x000000ffff177224 */ /* 0x000fe200078e0019 */
[----:B------:R-:W-:Y:S02]  /*0ec0*/  SEL R100, R101, R6, !P1 ;  /* 0x0000000665647207 */ /* 0x000fe40004800000 */
[----:B------:R-:W-:Y:S02]  /*0ed0*/  PRMT R3, R4, 0x7610, R3 ;  /* 0x0000761004037816 */ /* 0x000fe40000000003 */
[----:B------:R-:W-:-:S07]  /*0ee0*/  SEL R101, R6, R101, !P1 ;  /* 0x0000006506657207 */ /* 0x000fce0004800000 */
.L_x_8:
[----:B------:R-:W-:-:S08]  /*0ef0*/  NOP ;  /* 0x0000000000007918 */ /* 0x000fd00000000000 */
[----:B------:R-:W0:Y:S02]  /*0f00*/  USETMAXREG.TRY_ALLOC.CTAPOOL UP0, 0xe8 ;  /* 0x000000e8000079c8 */ /* 0x000e240008000600 */
[----:B0-----:R-:W-:-:S13]  /*0f10*/  PLOP3.LUT P0, PT, PT, PT, UP0, 0x80, 0x0 ;  /* 0x000000000000781c */ /* 0x001fda0003f0f008 */
[----:B------:R-:W-:Y:S05]  /*0f20*/  @!P0 BRA `(.L_x_8) ;  /* 0xfffffffc00f08947 */ /* 0x000fea000383ffff */
[----:B------:R-:W-:Y:S01]  /*0f30*/  ULDC.64 UR4, c[0x0][0x598] ;  /* 0x0001660000047ab9 */ /* 0x000fe20000000a00 */
[----:B------:R-:W-:Y:S01]  /*0f40*/  ULDC.64 UR38, c[0x0][0x208] ;  /* 0x0000820000267ab9 */ /* 0x000fe20000000a00 */
[----:B------:R-:W-:-:S04]  /*0f50*/  ISETP.NE.U32.AND P0, PT, RZ, UR4, PT ;  /* 0x00000004ff007c0c */ /* 0x000fc8000bf05070 */
[----:B------:R-:W-:-:S13]  /*0f60*/  ISETP.NE.AND.EX P0, PT, RZ, UR5, PT, P0 ;  /* 0x00000005ff007c0c */ /* 0x000fda000bf05300 */
[----:B------:R-:W-:Y:S05]  /*0f70*/  @!P0 BRA `(.L_x_11) ;  /* 0x00000000001c8947 */ /* 0x000fea0003800000 */
[----:B------:R-:W0:Y:S02]  /*0f80*/  LDC.64 R4, c[0x0][0x598] ;  /* 0x00016600ff047b82 */ /* 0x000e240000000a00 */
[----:B0-----:R-:W2:Y:S02]  /*0f90*/  LDG.E.64 R4, desc[UR38][R4.64] ;  /* 0x0000002604047981 */ /* 0x001ea4000c1e1b00 */
[----:B--2---:R-:W-:-:S04]  /*0fa0*/  ISETP.NE.U32.AND P0, PT, R4, RZ, PT ;  /* 0x000000ff0400720c */ /* 0x004fc80003f05070 */
[----:B------:R-:W-:-:S13]  /*0fb0*/  ISETP.NE.AND.EX P0, PT, R5, RZ, PT, P0 ;  /* 0x000000ff0500720c */ /* 0x000fda0003f05300 */
[----:B------:R-:W-:Y:S05]  /*0fc0*/  @!P0 BRA `(.L_x_11) ;  /* 0x0000000000088947 */ /* 0x000fea0003800000 */
[----:B------:R0:W5:Y:S01]  /*0fd0*/  LD.E R90, desc[UR38][R4.64] ;  /* 0x00000026045a7980 */ /* 0x000162000c101900 */
[----:B------:R-:W-:Y:S05]  /*0fe0*/  BRA `(.L_x_12) ;  /* 0x0000000000247947 */ /* 0x000fea0003800000 */
.L_x_11:
[----:B------:R-:W-:Y:S02]  /*0ff0*/  ULDC.64 UR4, c[0x0][0x588] ;  /* 0x0001620000047ab9 */ /* 0x000fe40000000a00 */
[----:B------:R-:W-:-:S04]  /*1000*/  ISETP.NE.U32.AND P0, PT, RZ, UR4, PT ;  /* 0x00000004ff007c0c */ /* 0x000fc8000bf05070 */
[----:B------:R-:W-:-:S13]  /*1010*/  ISETP.NE.AND.EX P0, PT, RZ, UR5, PT, P0 ;  /* 0x00000005ff007c0c */ /* 0x000fda000bf05300 */
[----:B------:R-:W-:Y:S05]  /*1020*/  @!P0 BRA `(.L_x_13) ;  /* 0x00000000000c8947 */ /* 0x000fea0003800000 */
[----:B------:R-:W0:Y:S02]  /*1030*/  LDC.64 R90, c[0x0][0x588] ;  /* 0x00016200ff5a7b82 */ /* 0x000e240000000a00 */
[----:B0-----:R1:W5:Y:S01]  /*1040*/  LDG.E R90, desc[UR38][R90.64] ;  /* 0x000000265a5a7981 */ /* 0x001362000c1e1900 */
[----:B------:R-:W-:Y:S05]  /*1050*/  BRA `(.L_x_12) ;  /* 0x0000000000087947 */ /* 0x000fea0003800000 */
.L_x_13:
[----:B------:R-:W-:Y:S02]  /*1060*/  ULDC UR4, c[0x0][0x580] ;  /* 0x0001600000047ab9 */ /* 0x000fe40000000800 */
[----:B------:R-:W-:-:S07]  /*1070*/  IMAD.U32 R90, RZ, RZ, UR4 ;  /* 0x00000004ff5a7e24 */ /* 0x000fce000f8e00ff */
.L_x_12:
[----:B------:R-:W-:Y:S02]  /*1080*/  ULDC.64 UR4, c[0x0][0x5a0] ;  /* 0x0001680000047ab9 */ /* 0x000fe40000000a00 */
[----:B------:R-:W-:-:S04]  /*1090*/  ISETP.NE.U32.AND P0, PT, RZ, UR4, PT ;  /* 0x00000004ff007c0c */ /* 0x000fc8000bf05070 */
[----:B------:R-:W-:-:S13]  /*10a0*/  ISETP.NE.AND.EX P0, PT, RZ, UR5, PT, P0 ;  /* 0x00000005ff007c0c */ /* 0x000fda000bf05300 */
[----:B------:R-:W-:Y:S05]  /*10b0*/  @!P0 BRA `(.L_x_14) ;  /* 0x00000000001c8947 */ /* 0x000fea0003800000 */
[----:B0-----:R-:W0:Y:S02]  /*10c0*/  LDC.64 R4, c[0x0][0x5a0] ;  /* 0x00016800ff047b82 */ /* 0x001e240000000a00 */
[----:B0-----:R-:W2:Y:S02]  /*10d0*/  LDG.E.64 R4, desc[UR38][R4.64] ;  /* 0x0000002604047981 */ /* 0x001ea4000c1e1b00 */
[----:B--2---:R-:W-:-:S04]  /*10e0*/  ISETP.NE.U32.AND P0, PT, R4, RZ, PT ;  /* 0x000000ff0400720c */ /* 0x004fc80003f05070 */
[----:B------:R-:W-:-:S13]  /*10f0*/  ISETP.NE.AND.EX P0, PT, R5, RZ, PT, P0 ;  /* 0x000000ff0500720c */ /* 0x000fda0003f05300 */
[----:B------:R-:W-:Y:S05]  /*1100*/  @!P0 BRA `(.L_x_14) ;  /* 0x0000000000088947 */ /* 0x000fea0003800000 */
[----:B-1----:R0:W5:Y:S01]  /*1110*/  LD.E R91, desc[UR38][R4.64] ;  /* 0x00000026045b7980 */ /* 0x002162000c101900 */
[----:B------:R-:W-:Y:S05]  /*1120*/  BRA `(.L_x_15) ;  /* 0x0000000000247947 */ /* 0x000fea0003800000 */
.L_x_14:
[----:B------:R-:W-:Y:S02]  /*1130*/  ULDC.64 UR4, c[0x0][0x590] ;  /* 0x0001640000047ab9 */ /* 0x000fe40000000a00 */
[----:B------:R-:W-:-:S04]  /*1140*/  ISETP.NE.U32.AND P0, PT, RZ, UR4, PT ;  /* 0x00000004ff007c0c */ /* 0x000fc8000bf05070 */
[----:B------:R-:W-:-:S13]  /*1150*/  ISETP.NE.AND.EX P0, PT, RZ, UR5, PT, P0 ;  /* 0x00000005ff007c0c */ /* 0x000fda000bf05300 */
[----:B------:R-:W-:Y:S05]  /*1160*/  @!P0 BRA `(.L_x_16) ;  /* 0x00000000000c8947 */ /* 0x000fea0003800000 */
[----:B0-----:R-:W1:Y:S02]  /*1170*/  LDC.64 R4, c[0x0][0x590] ;  /* 0x00016400ff047b82 */ /* 0x001e640000000a00 */
[----:B-1----:R1:W5:Y:S01]  /*1180*/  LDG.E R91, desc[UR38][R4.64] ;  /* 0x00000026045b7981 */ /* 0x002362000c1e1900 */
[----:B------:R-:W-:Y:S05]  /*1190*/  BRA `(.L_x_15) ;  /* 0x0000000000087947 */ /* 0x000fea0003800000 */
.L_x_16:
[----:B------:R-:W-:Y:S02]  /*11a0*/  ULDC UR4, c[0x0][0x584] ;  /* 0x0001610000047ab9 */ /* 0x000fe40000000800 */
[----:B-1----:R-:W-:-:S07]  /*11b0*/  IMAD.U32 R91, RZ, RZ, UR4 ;  /* 0x00000004ff5b7e24 */ /* 0x002fce000f8e00ff */
.L_x_15:
[----:B------:R-:W-:-:S13]  /*11c0*/  LOP3.LUT P0, RZ, R3, 0xff, RZ, 0xc0, !PT ;  /* 0x000000ff03ff7812 */ /* 0x000fda000780c0ff */
[----:B------:R-:W-:Y:S05]  /*11d0*/  @!P0 EXIT ;  /* 0x000000000000894d */ /* 0x000fea0003800000 */
[----:B------:R-:W2:Y:S01]  /*11e0*/  LDC R93, c[0x0][0x658] ;  /* 0x00019600ff5d7b82 */ /* 0x000ea20000000800 */
[----:B------:R-:W-:Y:S01]  /*11f0*/  ULDC.64 UR6, c[0x0][0x288] ;  /* 0x0000a20000067ab9 */ /* 0x000fe20000000a00 */
[----:B------:R-:W-:Y:S01]  /*1200*/  LOP3.LUT R8, R8, 0x1, RZ, 0xc0, !PT ;  /* 0x0000000108087812 */ /* 0x000fe200078ec0ff */
[----:B------:R-:W-:Y:S01]  /*1210*/  UIADD3 UR4, UR7, 0x7f, URZ ;  /* 0x0000007f07047890 */ /* 0x000fe2000fffe03f */
[----:B------:R-:W-:Y:S01]  /*1220*/  SHF.R.U32.HI R3, RZ, 0x1, R0 ;  /* 0x00000001ff037819 */ /* 0x000fe20000011600 */
[----:B01----:R-:W-:Y:S01]  /*1230*/  IMAD.U32 R5, RZ, RZ, UR6 ;  /* 0x00000006ff057e24 */ /* 0x003fe2000f8e00ff */
[----:B------:R-:W-:Y:S01]  /*1240*/  SHF.R.U32.HI R0, RZ, 0x2, R94 ;  /* 0x00000002ff007819 */ /* 0x000fe2000001165e */
[----:B------:R-:W-:Y:S01]  /*1250*/  USHF.R.S32.HI UR5, URZ, 0x1f, UR4 ;  /* 0x0000001f3f057899 */ /* 0x000fe20008011404 */
[----:B------:R-:W0:Y:S01]  /*1260*/  LDC R96, c[0x0][0x600] ;  /* 0x00018000ff607b82 */ /* 0x000e220000000800 */
[----:B------:R-:W-:Y:S01]  /*1270*/  LOP3.LUT R92, R94, 0x3, RZ, 0xc0, !PT ;  /* 0x000000035e5c7812 */ /* 0x000fe200078ec0ff */
[----:B------:R-:W-:Y:S01]  /*1280*/  IMAD.SHL.U32 R7, R8, 0x40, RZ ;  /* 0x0000004008077824 */ /* 0x000fe200078e00ff */
[----:B------:R-:W-:Y:S01]  /*1290*/  LOP3.LUT R0, R0, 0x7, RZ, 0xc0, !PT ;  /* 0x0000000700007812 */ /* 0x000fe200078ec0ff */
[----:B------:R-:W-:Y:S01]  /*12a0*/  ULEA.HI UR5, UR5, UR4, URZ, 0x7 ;  /* 0x0000000405057291 */ /* 0x000fe2000f8f383f */
[----:B------:R-:W-:Y:S01]  /*12b0*/  LOP3.LUT R3, R3, 0x30, RZ, 0xc0, !PT ;  /* 0x0000003003037812 */ /* 0x000fe200078ec0ff */
[----:B------:R-:W-:Y:S01]  /*12c0*/  IMAD R92, R92, -0x2, R5 ;  /* 0xfffffffe5c5c7824 */ /* 0x000fe200078e0205 */
[--C-:B------:R-:W-:Y:S01]  /*12d0*/  LOP3.LUT R88, R7, 0x40, R0.reuse, 0xe2, !PT ;  /* 0x0000004007587812 */ /* 0x100fe200078ee200 */
[----:B------:R-:W-:Y:S01]  /*12e0*/  USHF.R.S32.HI UR43, URZ, 0x7, UR5 ;  /* 0x000000073f2b7899 */ /* 0x000fe20008011405 */
[----:B------:R-:W-:Y:S01]  /*12f0*/  IADD3 R5, RZ, -R3, -R0 ;  /* 0x80000003ff057210 */ /* 0x000fe20007ffe800 */
[----:B------:R-:W-:Y:S01]  /*1300*/  IMAD.MOV.U32 R0, RZ, RZ, -0x1 ;  /* 0xffffffffff007424 */ /* 0x000fe200078e00ff */
[----:B------:R-:W-:Y:S01]  /*1310*/  LOP3.LUT R95, R94, 0x80, RZ, 0xc0, !PT ;  /* 0x000000805e5f7812 */ /* 0x000fe200078ec0ff */
[----:B------:R-:W-:Y:S01]  /*1320*/  UISETP.LT.AND UP0, UPT, UR43, 0x1, UPT ;  /* 0x000000012b00788c */ /* 0x000fe2000bf01270 */
[----:B------:R-:W-:Y:S01]  /*1330*/  IMAD.MOV.U32 R4, RZ, RZ, 0x1 ;  /* 0x00000001ff047424 */ /* 0x000fe200078e00ff */
[----:B------:R-:W-:Y:S01]  /*1340*/  ULDC UR4, c[0x0][0x284] ;  /* 0x0000a10000047ab9 */ /* 0x000fe20000000800 */
[----:B------:R-:W-:Y:S01]  /*1350*/  IMAD R5, R8, -0x40, R5 ;  /* 0xffffffc008057824 */ /* 0x000fe200078e0205 */
[----:B--2---:R-:W-:Y:S01]  /*1360*/  SHF.L.U32 R0, R0, R93, RZ ;  /* 0x0000005d00007219 */ /* 0x004fe200000006ff */
[----:B------:R-:W-:Y:S01]  /*1370*/  USEL UR44, UR43, 0x1, UP0 ;  /* 0x000000012b2c7887 */ /* 0x000fe20008000000 */
[----:B------:R-:W-:Y:S01]  /*1380*/  LOP3.LUT R88, R88, R3, RZ, 0xfc, !PT ;  /* 0x0000000358587212 */ /* 0x000fe200078efcff */
[----:B------:R-:W-:Y:S01]  /*1390*/  IMAD.SHL.U32 R94, R94, 0x2, RZ ;  /* 0x000000025e5e7824 */ /* 0x000fe200078e00ff */
[----:B------:R-:W-:Y:S01]  /*13a0*/  SHF.L.U32 R93, R4, R93, RZ ;  /* 0x0000005d045d7219 */ /* 0x000fe200000006ff */
[----:B------:R-:W-:Y:S01]  /*13b0*/  VIADD R98, R5, UR4 ;  /* 0x0000000405627c36 */ /* 0x000fe20008000000 */
[----:B------:R-:W-:Y:S01]  /*13c0*/  SHF.R.U32.HI R95, RZ, 0x7, R95 ;  /* 0x00000007ff5f7819 */ /* 0x000fe2000001165f */
[----:B------:R-:W-:Y:S01]  /*13d0*/  IMAD.MOV.U32 R89, RZ, RZ, RZ ;  /* 0x000000ffff597224 */ /* 0x000fe200078e00ff */
[----:B------:R-:W-:Y:S01]  /*13e0*/  LOP3.LUT R97, RZ, R0, RZ, 0x33, !PT ;  /* 0x00000000ff617212 */ /* 0x000fe200078e33ff */
[----:B0-----:R-:W-:Y:S01]  /*13f0*/  VIADD R96, R96, 0xffffffff ;  /* 0xffffffff60607836 */ /* 0x001fe20000000000 */
[----:B------:R-:W-:Y:S01]  /*1400*/  UIADD3 UR44, UR43, -UR44, URZ ;  /* 0x8000002c2b2c7290 */ /* 0x000fe2000fffe03f */
[----:B------:R-:W-:Y:S01]  /*1410*/  UMOV UR40, URZ ;  /* 0x0000003f00287c82 */ /* 0x000fe20008000000 */
[----:B------:R-:W-:-:S10]  /*1420*/  UMOV UR41, URZ ;  /* 0x0000003f00297c82 */ /* 0x000fd40008000000 */
.L_x_166:
[----:B0-----:R-:W0:Y:S01]  /*1430*/  SHFL.IDX PT, R0, R95, RZ, 0x1f ;  /* 0x00001fff5f007589 */ /* 0x001e2200000e0000 */
[----:B-1----:R-:W1:Y:S01]  /*1440*/  S2UR UR7, SR_CgaCtaId ;  /* 0x00000000000779c3 */ /* 0x002e620000008800 */
[----:B------:R-:W-:Y:S01]  /*1450*/  UMOV UR6, 0x400 ;  /* 0x0000040000067882 */ /* 0x000fe20000000000 */
[----:B0-----:R-:W-:Y:S01]  /*1460*/  R2UR UR4, R0 ;  /* 0x00000000000472ca */ /* 0x001fe200000e0000 */
[----:B-1----:R-:W-:-:S12]  /*1470*/  ULEA UR6, UR7, UR6, 0x18 ;  /* 0x0000000607067291 */ /* 0x002fd8000f8ec03f */
[----:B------:R-:W-:-:S04]  /*1480*/  ULEA.HI UR5, UR4, UR4, URZ, 0x1 ;  /* 0x0000000404057291 */ /* 0x000fc8000f8f083f */
[----:B------:R-:W-:-:S04]  /*1490*/  ULOP3.LUT UR5, UR5, 0x7fffe, URZ, 0xc0, !UPT ;  /* 0x0007fffe05057892 */ /* 0x000fc8000f8ec03f */
[----:B------:R-:W-:-:S03]  /*14a0*/  UIADD3 UR5, UR4, -UR5, URZ ;  /* 0x8000000504057290 */ /* 0x000fc6000fffe03f */
[----:B------:R-:W-:Y:S01]  /*14b0*/  ULDC UR4, c[0x0][0x28c] ;  /* 0x0000a30000047ab9 */ /* 0x000fe20000000800 */
[----:B------:R-:W-:Y:S01]  /*14c0*/  ULEA UR5, UR5, UR6, 0xd ;  /* 0x0000000605057291 */ /* 0x000fe2000f8e683f */
[----:B------:R-:W-:-:S03]  /*14d0*/  ISETP.LT.AND P0, PT, RZ, UR4, PT ;  /* 0x00000004ff007c0c */ /* 0x000fc6000bf01270 */
[----:B------:R-:W-:-:S04]  /*14e0*/  UIADD3 UR5, UR5, 0x100, URZ ;  /* 0x0000010005057890 */ /* 0x000fc8000fffe03f */
[----:B------:R-:W-:-:S04]  /*14f0*/  USHF.R.U32.HI UR5, URZ, 0x4, UR5 ;  /* 0x000000043f057899 */ /* 0x000fc80008011605 */
[----:B------:R-:W-:-:S04]  /*1500*/  ULOP3.LUT UR5, UR5, 0x3fff, URZ, 0xc0, !UPT ;  /* 0x00003fff05057892 */ /* 0x000fc8000f8ec03f */
[----:B------:R-:W-:Y:S01]  /*1510*/  ULOP3.LUT UR45, UR5, 0x10000, URZ, 0xfc, !UPT ;  /* 0x00010000052d7892 */ /* 0x000fe2000f8efc3f */
[----:B----4-:R-:W-:Y:S11]  /*1520*/  @P0 BRA `(.L_x_17) ;  /* 0x0000000000400947 */ /* 0x010ff60003800000 */
[----:B------:R-:W-:Y:S01]  /*1530*/  MOV R0, 0x0 ;  /* 0x0000000000007802 */ /* 0x000fe20000000f00 */
[----:B------:R-:W-:Y:S01]  /*1540*/  ULDC.64 UR4, c[0x4][0x68] ;  /* 0x01001a0000047ab9 */ /* 0x000fe20000000a00 */
[----:B------:R-:W-:Y:S01]  /*1550*/  ULDC.64 UR6, c[0x4][0x8] ;  /* 0x0100020000067ab9 */ /* 0x000fe20000000a00 */
[----:B------:R-:W-:Y:S01]  /*1560*/  IMAD.U32 R4, RZ, RZ, UR4 ;  /* 0x00000004ff047e24 */ /* 0x000fe2000f8e00ff */
[----:B------:R0:W1:Y:S01]  /*1570*/  LDC.64 R14, c[0x4][R0] ;  /* 0x01000000000e7b82 */ /* 0x0000620000000a00 */
[----:B------:R-:W-:Y:S01]  /*1580*/  IMAD.U32 R5, RZ, RZ, UR5 ;  /* 0x00000005ff057e24 */ /* 0x000fe2000f8e00ff */
[----:B------:R-:W-:Y:S01]  /*1590*/  ULDC.64 UR4, c[0x4][0x70] ;  /* 0x01001c0000047ab9 */ /* 0x000fe20000000a00 */
[----:B------:R-:W-:Y:S02]  /*15a0*/  IMAD.U32 R10, RZ, RZ, UR6 ;  /* 0x00000006ff0a7e24 */ /* 0x000fe4000f8e00ff */
[----:B------:R-:W-:Y:S02]  /*15b0*/  IMAD.U32 R6, RZ, RZ, UR4 ;  /* 0x00000004ff067e24 */ /* 0x000fe4000f8e00ff */
[----:B------:R-:W-:-:S02]  /*15c0*/  IMAD.U32 R7, RZ, RZ, UR5 ;  /* 0x00000005ff077e24 */ /* 0x000fc4000f8e00ff */
[----:B------:R-:W-:Y:S02]  /*15d0*/  IMAD.U32 R11, RZ, RZ, UR7 ;  /* 0x00000007ff0b7e24 */ /* 0x000fe4000f8e00ff */
[----:B------:R-:W-:Y:S02]  /*15e0*/  IMAD.MOV.U32 R8, RZ, RZ, 0x1e1 ;  /* 0x000001e1ff087424 */ /* 0x000fe400078e00ff */
[----:B------:R-:W-:Y:S02]  /*15f0*/  IMAD.MOV.U32 R12, RZ, RZ, 0x1 ;  /* 0x00000001ff0c7424 */ /* 0x000fe400078e00ff */
[----:B0-----:R-:W-:-:S07]  /*1600*/  IMAD.MOV.U32 R13, RZ, RZ, RZ ;  /* 0x000000ffff0d7224 */ /* 0x001fce00078e00ff */
[----:B------:R-:W-:-:S07]  /*1610*/  LEPC R20, `(.L_x_17) ;  /* 0x000000001014794e */ /* 0x000fce0000000000 */
[----:B-1---5:R-:W-:Y:S05]  /*1620*/  CALL.ABS.NOINC R14 ;  /* 0x000000000e007343 */ /* 0x022fea0003c00000 */
.L_x_17:
[----:B------:R-:W-:-:S04]  /*1630*/  LOP3.LUT R0, R18, 0x1, RZ, 0xfc, !PT ;  /* 0x0000000112007812 */ /* 0x000fc800078efcff */
[----:B------:R-:W-:-:S13]  /*1640*/  ISETP.NE.AND P0, PT, R0, 0x3, PT ;  /* 0x000000030000780c */ /* 0x000fda0003f05270 */
[----:B------:R-:W-:Y:S05]  /*1650*/  @!P0 BRA `(.L_x_18) ;  /* 0x0000000000048947 */ /* 0x000fea0003800000 */
[----:B------:R-:W-:Y:S01]  /*1660*/  BPT.TRAP 0x1 ;  /* 0x000000040000795c */ /* 0x000fe20000300000 */
.L_x_18:
[----:B------:R-:W0:Y:S01]  /*1670*/  S2UR UR5, SR_CgaCtaId ;  /* 0x00000000000579c3 */ /* 0x000e220000008800 */
[----:B------:R-:W-:Y:S01]  /*1680*/  UMOV UR4, 0x400 ;  /* 0x0000040000047882 */ /* 0x000fe20000000000 */
[----:B------:R-:W-:Y:S02]  /*1690*/  IMAD.U32 R0, RZ, RZ, UR40 ;  /* 0x00000028ff007e24 */ /* 0x000fe4000f8e00ff */
[----:B------:R-:W-:-:S03]  /*16a0*/  IMAD.U32 R3, RZ, RZ, UR41 ;  /* 0x00000029ff037e24 */ /* 0x000fc6000f8e00ff */
[----:B------:R-:W-:Y:S01]  /*16b0*/  SHF.L.U32 R0, R0, 0x1f, RZ ;  /* 0x0000001f00007819 */ /* 0x000fe200000006ff */
[----:B0-----:R-:W-:-:S06]  /*16c0*/  ULEA UR4, UR5, UR4, 0x18 ;  /* 0x0000000405047291 */ /* 0x001fcc000f8ec03f */
[----:B------:R-:W-:-:S04]  /*16d0*/  IMAD.U32 R6, RZ, RZ, UR4 ;  /* 0x00000004ff067e24 */ /* 0x000fc8000f8e00ff */
[----:B------:R-:W-:-:S04]  /*16e0*/  IMAD R3, R3, 0x8, R6 ;  /* 0x0000000803037824 */ /* 0x000fc800078e0206 */
[----:B------:R0:W1:Y:S01]  /*16f0*/  SYNCS.PHASECHK.TRANS64.TRYWAIT P1, [R3+URZ], R0 ;  /* 0x00000000030075a7 */ /* 0x000062000802017f */
[----:B------:R-:W-:Y:S05]  /*1700*/  @!P0 BRA `(.L_x_19) ;  /* 0x0000000000048947 */ /* 0x000fea0003800000 */
[----:B------:R-:W-:Y:S01]  /*1710*/  BPT.TRAP 0x1 ;  /* 0x000000040000795c */ /* 0x000fe20000300000 */
.L_x_19:
[----:B------:R-:W-:-:S05]  /*1720*/  IMAD.U32 R4, RZ, RZ, UR44 ;  /* 0x0000002cff047e24 */ /* 0x000fca000f8e00ff */
[----:B------:R-:W-:Y:S01]  /*1730*/  ISETP.GE.AND P2, PT, R4, 0x1, PT ;  /* 0x000000010400780c */ /* 0x000fe20003f46270 */
[----:B-1----:R-:W-:-:S12]  /*1740*/  @P1 BRA `(.L_x_20) ;  /* 0x0000000000081947 */ /* 0x002fd80003800000 */
[----:B------:R-:W1:Y:S02]  /*1750*/  SYNCS.PHASECHK.TRANS64.TRYWAIT P1, [R3+URZ], R0 ;  /* 0x00000000030075a7 */ /* 0x000e64000802017f */
[----:B-1----:R-:W-:Y:S05]  /*1760*/  @!P1 BRA `(.L_x_21) ;  /* 0x0000005800089947 */ /* 0x002fea0003800000 */
.L_x_20:
[----:B------:R-:W-:Y:S05]  /*1770*/  WARPSYNC.ALL ;  /* 0x0000000000007948 */ /* 0x000fea0003800000 */
[----:B------:R-:W-:Y:S01]  /*1780*/  R2UR UR4, R6 ;  /* 0x00000000060472ca */ /* 0x000fe200000e0000 */
[----:B------:R-:W-:Y:S01]  /*1790*/  ULEA UR5, UR41, UR45, 0xa ;  /* 0x0000002d29057291 */ /* 0x000fe2000f8e503f */
[----:B------:R-:W-:Y:S01]  /*17a0*/  WARPGROUP.ARRIVE ;  /* 0x00000000000079c5 */ /* 0x000fe20000000000 */
[----:B------:R-:W-:Y:S01]  /*17b0*/  UMOV UR9, 0x40000040 ;  /* 0x4000004000097882 */ /* 0x000fe20000000000 */
[----:B------:R-:W-:-:S04]  /*17c0*/  UMOV UR11, 0x40000040 ;  /* 0x40000040000b7882 */ /* 0x000fc80000000000 */
[----:B------:R-:W-:-:S05]  /*17d0*/  UMOV UR8, UR5 ;  /* 0x0000000500087c82 */ /* 0x000fca0008000000 */
[----:B------:R-:W-:-:S04]  /*17e0*/  UIADD3 UR4, UR4, 0xc100, URZ ;  /* 0x0000c10004047890 */ /* 0x000fc8000fffe03f */
[----:B------:R-:W-:-:S04]  /*17f0*/  USHF.R.U32.HI UR4, URZ, 0x4, UR4 ;  /* 0x000000043f047899 */ /* 0x000fc80008011604 */
[----:B------:R-:W-:-:S04]  /*1800*/  ULOP3.LUT UR4, UR4, 0x3fff, URZ, 0xc0, !UPT ;  /* 0x00003fff04047892 */ /* 0x000fc8000f8ec03f */
[----:B------:R-:W-:-:S04]  /*1810*/  ULOP3.LUT UR4, UR4, 0x10000, URZ, 0xfc, !UPT ;  /* 0x0001000004047892 */ /* 0x000fc8000f8efc3f */
[----:B------:R-:W-:-:S07]  /*1820*/  ULEA UR6, UR41, UR4, 0xa ;  /* 0x0000000429067291 */ /* 0x000fce000f8e503f */
[----:B------:R-:W-:Y:S02]  /*1830*/  UMOV UR10, UR6 ;  /* 0x00000006000a7c82 */ /* 0x000fe40008000000 */
[----:B------:R-:W-:Y:S01]  /*1840*/  IGMMA.64x128x32.S8.S8 R24, gdesc[UR8], RZ, !UPT, gsb0 ;  /* 0x03600000081879f1 */ /* 0x000fe2000c0410ff */
[----:B------:R-:W-:Y:S02]  /*1850*/  UIADD3 UR8, UR5, 0x2, URZ ;  /* 0x0000000205087890 */ /* 0x000fe4000fffe03f */
[----:B------:R-:W-:Y:S01]  /*1860*/  UIADD3 UR10, UR6, 0x2, URZ ;  /* 0x00000002060a7890 */ /* 0x000fe2000fffe03f */
[----:B------:R-:W-:Y:S01]  /*1870*/  UMOV UR9, 0x40000040 ;  /* 0x4000004000097882 */ /* 0x000fe20000000000 */
[----:B------:R-:W-:Y:S01]  /*1880*/  UMOV UR11, 0x40000040 ;  /* 0x40000040000b7882 */ /* 0x000fe20000000000 */
[----:B------:R-:W-:Y:S02]  /*1890*/  WARPGROUP.DEPBAR.LE gsb0, 0x0 ;  /* 0x00008000000079c5 */ /* 0x000fe40000010000 */
[----:B------:R-:W-:-:S06]  /*18a0*/  WARPGROUP.ARRIVE ;  /* 0x00000000000079c5 */ /* 0x000fcc0000000000 */
[----:B------:R-:W-:Y:S01]  /*18b0*/  IGMMA.64x128x32.S8.S8 R24, gdesc[UR8], R24, gsb0 ;  /* 0x03600000081879f1 */ /* 0x000fe20008041018 */
        /* <DEDUP_REMOVED lines=13> */
[----:B------:R-:W-:Y:S03]  /*1990*/  IGMMA.64x128x32.S8.S8 R24, gdesc[UR8], R24, gsb0 ;  /* 0x03600000081879f1 */ /* 0x000fe60008041018 */
[----:B------:R-:W-:Y:S02]  /*19a0*/  WARPGROUP.DEPBAR.LE gsb0, 0x0 ;  /* 0x00008000000079c5 */ /* 0x000fe40000010000 */
[----:B------:R-:W-:Y:S05]  /*19b0*/  @!P2 BRA `(.L_x_22) ;  /* 0x000000040028a947 */ /* 0x000fea0003800000 */
[----:B------:R-:W-:Y:S01]  /*19c0*/  UIADD3 UR5, UR41, 0x1, URZ ;  /* 0x0000000129057890 */ /* 0x000fe2000fffe03f */
[----:B01----:R-:W-:Y:S02]  /*19d0*/  IMAD.U32 R0, RZ, RZ, UR44 ;  /* 0x0000002cff007e24 */ /* 0x003fe4000f8e00ff */
[----:B------:R-:W-:Y:S01]  /*19e0*/  IMAD.U32 R3, RZ, RZ, UR41 ;  /* 0x00000029ff037e24 */ /* 0x000fe2000f8e00ff */
[----:B------:R-:W-:-:S04]  /*19f0*/  UISETP.NE.AND UP0, UPT, UR5, 0x3, UPT ;  /* 0x000000030500788c */ /* 0x000fc8000bf05270 */
[----:B------:R-:W-:Y:S02]  /*1a00*/  USEL UR6, URZ, 0x1, UP0 ;  /* 0x000000013f067887 */ /* 0x000fe40008000000 */
[----:B------:R-:W-:Y:S02]  /*1a10*/  USEL UR5, UR5, URZ, UP0 ;  /* 0x0000003f05057287 */ /* 0x000fe40008000000 */
[----:B------:R-:W-:-:S06]  /*1a20*/  ULOP3.LUT UR6, UR40, UR6, URZ, 0x3c, !UPT ;  /* 0x0000000628067292 */ /* 0x000fcc000f8e3c3f */
[----:B------:R-:W-:-:S07]  /*1a30*/  IMAD.U32 R7, RZ, RZ, UR6 ;  /* 0x00000006ff077e24 */ /* 0x000fce000f8e00ff */
.L_x_29:
[----:B------:R-:W-:Y:S05]  /*1a40*/  @!P0 BRA `(.L_x_23) ;  /* 0x0000000000048947 */ /* 0x000fea0003800000 */
[----:B------:R-:W-:Y:S01]  /*1a50*/  BPT.TRAP 0x1 ;  /* 0x000000040000795c */ /* 0x000fe20000300000 */
.L_x_23:
[----:B------:R-:W0:Y:S01]  /*1a60*/  S2UR UR7, SR_CgaCtaId ;  /* 0x00000000000779c3 */ /* 0x000e220000008800 */
[----:B------:R-:W-:Y:S01]  /*1a70*/  UMOV UR6, 0x400 ;  /* 0x0000040000067882 */ /* 0x000fe20000000000 */
[----:B------:R-:W-:Y:S01]  /*1a80*/  IMAD.U32 R5, RZ, RZ, UR5 ;  /* 0x00000005ff057e24 */ /* 0x000fe2000f8e00ff */
[----:B------:R-:W-:Y:S01]  /*1a90*/  SHF.L.U32 R4, R7, 0x1f, RZ ;  /* 0x0000001f07047819 */ /* 0x000fe200000006ff */
[----:B0-----:R-:W-:-:S06]  /*1aa0*/  ULEA UR6, UR7, UR6, 0x18 ;  /* 0x0000000607067291 */ /* 0x001fcc000f8ec03f */
[----:B------:R-:W-:-:S04]  /*1ab0*/  IMAD.U32 R6, RZ, RZ, UR6 ;  /* 0x00000006ff067e24 */ /* 0x000fc8000f8e00ff */
[----:B------:R-:W-:-:S04]  /*1ac0*/  IMAD R5, R5, 0x8, R6 ;  /* 0x0000000805057824 */ /* 0x000fc800078e0206 */
[----:B------:R0:W1:Y:S01]  /*1ad0*/  SYNCS.PHASECHK.TRANS64.TRYWAIT P1, [R5+URZ], R4 ;  /* 0x00000004050075a7 */ /* 0x000062000802017f */
[----:B------:R-:W-:Y:S05]  /*1ae0*/  @!P0 BRA `(.L_x_24) ;  /* 0x0000000000048947 */ /* 0x000fea0003800000 */
[----:B------:R-:W-:Y:S01]  /*1af0*/  BPT.TRAP 0x1 ;  /* 0x000000040000795c */ /* 0x000fe20000300000 */
.L_x_24:
[----:B-1----:R-:W-:Y:S05]  /*1b00*/  @P1 BRA `(.L_x_25) ;  /* 0x0000000000081947 */ /* 0x002fea0003800000 */
[----:B------:R-:W1:Y:S02]  /*1b10*/  SYNCS.PHASECHK.TRANS64.TRYWAIT P1, [R5+URZ], R4 ;  /* 0x00000004050075a7 */ /* 0x000e64000802017f */
[----:B-1----:R-:W-:Y:S05]  /*1b20*/  @!P1 BRA `(.L_x_26) ;  /* 0x00000054002c9947 */ /* 0x002fea0003800000 */
.L_x_25:
[----:B------:R-:W-:Y:S01]  /*1b30*/  ULEA UR6, UR5, UR45, 0xa ;  /* 0x0000002d05067291 */ /* 0x000fe2000f8e503f */
[----:B------:R-:W-:Y:S01]  /*1b40*/  WARPGROUP.ARRIVE ;  /* 0x00000000000079c5 */ /* 0x000fe20000000000 */
[----:B------:R-:W-:Y:S01]  /*1b50*/  ULEA UR7, UR5, UR4, 0xa ;  /* 0x0000000405077291 */ /* 0x000fe2000f8e503f */
[----:B------:R-:W-:Y:S01]  /*1b60*/  UMOV UR9, 0x40000040 ;  /* 0x4000004000097882 */ /* 0x000fe20000000000 */
[----:B------:R-:W-:-:S03]  /*1b70*/  UMOV UR11, 0x40000040 ;  /* 0x40000040000b7882 */ /* 0x000fc60000000000 */
[----:B------:R-:W-:Y:S02]  /*1b80*/  UMOV UR8, UR6 ;  /* 0x0000000600087c82 */ /* 0x000fe40008000000 */
[----:B------:R-:W-:Y:S02]  /*1b90*/  UMOV UR10, UR7 ;  /* 0x00000007000a7c82 */ /* 0x000fe40008000000 */
[----:B------:R-:W-:Y:S01]  /*1ba0*/  IGMMA.64x128x32.S8.S8 R24, gdesc[UR8], R24, gsb0 ;  /* 0x03600000081879f1 */ /* 0x000fe20008041018 */
[----:B------:R-:W-:Y:S02]  /*1bb0*/  UIADD3 UR8, UR6, 0x2, URZ ;  /* 0x0000000206087890 */ /* 0x000fe4000fffe03f */
[----:B------:R-:W-:Y:S01]  /*1bc0*/  UIADD3 UR10, UR7, 0x2, URZ ;  /* 0x00000002070a7890 */ /* 0x000fe2000fffe03f */
[----:B------:R-:W-:Y:S01]  /*1bd0*/  UMOV UR9, 0x40000040 ;  /* 0x4000004000097882 */ /* 0x000fe20000000000 */
[----:B------:R-:W-:Y:S01]  /*1be0*/  UMOV UR11, 0x40000040 ;  /* 0x40000040000b7882 */ /* 0x000fe20000000000 */
[----:B------:R-:W-:-:S02]  /*1bf0*/  WARPGROUP.DEPBAR.LE gsb0, 0x0 ;  /* 0x00008000000079c5 */ /* 0x000fc40000010000 */
        /* <DEDUP_REMOVED lines=18> */
[----:B------:R-:W-:Y:S01]  /*1d20*/  BPT.TRAP 0x1 ;  /* 0x000000040000795c */ /* 0x000fe20000300000 */
.L_x_27:
[----:B------:R-:W-:-:S13]  /*1d30*/  ISETP.NE.AND P1, PT, R22, RZ, PT ;  /* 0x000000ff1600720c */ /* 0x000fda0003f25270 */
[----:B01----:R-:W-:-:S04]  /*1d40*/  @P1 IMAD R4, R3, 0x8, R6 ;  /* 0x0000000803041824 */ /* 0x003fc800078e0206 */
[----:B------:R-:W-:-:S05]  /*1d50*/  @P1 VIADD R4, R4, 0x18 ;  /* 0x0000001804041836 */ /* 0x000fca0000000000 */
[----:B------:R-:W-:-:S04]  /*1d60*/  @P1 PRMT R4, R19, 0x654, R4 ;  /* 0x0000065413041816 */ /* 0x000fc80000000004 */
[----:B------:R0:W-:Y:S01]  /*1d70*/  @P1 SYNCS.ARRIVE.TRANS64.RED.A1T0 RZ, [R4+URZ], RZ ;  /* 0x000000ff04ff19a7 */ /* 0x0001e2000810043f */
[----:B------:R-:W-:-:S13]  /*1d80*/  ISETP.GT.U32.AND P1, PT, R18, 0x1, PT ;  /* 0x000000011200780c */ /* 0x000fda0003f24070 */
[----:B0-----:R-:W-:Y:S05]  /*1d90*/  @P1 BRA `(.L_x_28) ;  /* 0x0000000000041947 */ /* 0x001fea0003800000 */
[----:B------:R-:W-:Y:S01]  /*1da0*/  BPT.TRAP 0x1 ;  /* 0x000000040000795c */ /* 0x000fe20000300000 */
.L_x_28:
[----:B------:R-:W-:Y:S01]  /*1db0*/  UIADD3 UR5, UR5, 0x1, URZ ;  /* 0x0000000105057890 */ /* 0x000fe2000fffe03f */
[C---:B------:R-:W-:Y:S01]  /*1dc0*/  ISETP.GT.AND P2, PT, R0.reuse, 0x1, PT ;  /* 0x000000010000780c */ /* 0x040fe20003f44270 */
[----:B------:R-:W-:Y:S02]  /*1dd0*/  VIADD R3, R3, 0x1 ;  /* 0x0000000103037836 */ /* 0x000fe40000000000 */
[----:B------:R-:W-:Y:S01]  /*1de0*/  UISETP.NE.AND UP0, UPT, UR5, 0x3, UPT ;  /* 0x000000030500788c */ /* 0x000fe2000bf05270 */
[----:B------:R-:W-:Y:S02]  /*1df0*/  VIADD R0, R0, 0xffffffff ;  /* 0xffffffff00007836 */ /* 0x000fe40000000000 */
[C---:B------:R-:W-:Y:S01]  /*1e00*/  ISETP.NE.AND P1, PT, R3.reuse, 0x3, PT ;  /* 0x000000030300780c */ /* 0x040fe20003f25270 */
[----:B------:R-:W-:Y:S02]  /*1e10*/  USEL UR6, URZ, 0x1, UP0 ;  /* 0x000000013f067887 */ /* 0x000fe40008000000 */
[----:B------:R-:W-:Y:S01]  /*1e20*/  USEL UR5, UR5, URZ, UP0 ;  /* 0x0000003f05057287 */ /* 0x000fe20008000000 */
[----:B------:R-:W-:-:S03]  /*1e30*/  SEL R3, R3, RZ, P1 ;  /* 0x000000ff03037207 */ /* 0x000fc60000800000 */
[----:B------:R-:W-:Y:S01]  /*1e40*/  LOP3.LUT R7, R7, UR6, RZ, 0x3c, !PT ;  /* 0x0000000607077c12 */ /* 0x000fe2000f8e3cff */
[----:B------:R-:W-:Y:S07]  /*1e50*/  @P2 BRA `(.L_x_29) ;  /* 0xfffffff800f82947 */ /* 0x000fee000383ffff */
.L_x_22:
[----:B01----:R-:W0:Y:S02]  /*1e60*/  LDC R0, c[0x0][0x28c] ;  /* 0x0000a300ff007b82 */ /* 0x003e240000000800 */
[----:B0-----:R-:W-:-:S13]  /*1e70*/  ISETP.GE.AND P1, PT, R0, 0x1, PT ;  /* 0x000000010000780c */ /* 0x001fda0003f26270 */
[----:B------:R-:W-:Y:S05]  /*1e80*/  @!P1 BRA `(.L_x_30) ;  /* 0x0000000000449947 */ /* 0x000fea0003800000 */
[----:B------:R-:W-:Y:S05]  /*1e90*/  @!P0 BRA `(.L_x_31) ;  /* 0x0000000000048947 */ /* 0x000fea0003800000 */
[----:B------:R-:W-:Y:S01]  /*1ea0*/  BPT.TRAP 0x1 ;  /* 0x000000040000795c */ /* 0x000fe20000300000 */
.L_x_31:
[----:B------:R-:W-:-:S13]  /*1eb0*/  ISETP.NE.AND P0, PT, R22, RZ, PT ;  /* 0x000000ff1600720c */ /* 0x000fda0003f05270 */
[----:B------:R-:W-:-:S05]  /*1ec0*/  VOTEU.ANY UP0, P0 ;  /* 0x00000000003f7886 */ /* 0x000fca0000000100 */
[----:B------:R-:W-:-:S06]  /*1ed0*/  @UP0 UIADD3 UR4, UR44, UR41, URZ ;  /* 0x000000292c040290 */ /* 0x000fcc000fffe03f */
[----:B------:R-:W-:Y:S02]  /*1ee0*/  IMAD.U32 R4, RZ, RZ, UR4 ;  /* 0x00000004ff047e24 */ /* 0x000fe4000f8e00ff */
[----:B------:R-:W-:Y:S02]  /*1ef0*/  IMAD.U32 R3, RZ, RZ, UR4 ;  /* 0x00000004ff037e24 */ /* 0x000fe4000f8e00ff */
[----:B------:R-:W-:-:S05]  /*1f00*/  @P0 IMAD.WIDE.U32 R4, R4, -0x55555555, RZ ;  /* 0xaaaaaaab04040825 */ /* 0x000fca00078e00ff */
[----:B------:R-:W-:-:S05]  /*1f10*/  @P0 SHF.R.U32.HI R0, RZ, 0x1, R5 ;  /* 0x00000001ff000819 */ /* 0x000fca0000011605 */
[----:B------:R-:W-:-:S04]  /*1f20*/  @P0 IMAD R0, R0, -0x3, R3 ;  /* 0xfffffffd00000824 */ /* 0x000fc800078e0203 */
[----:B------:R-:W-:-:S04]  /*1f30*/  @P0 IMAD R0, R0, 0x8, R6 ;  /* 0x0000000800000824 */ /* 0x000fc800078e0206 */
[----:B------:R-:W-:-:S05]  /*1f40*/  @P0 VIADD R0, R0, 0x18 ;  /* 0x0000001800000836 */ /* 0x000fca0000000000 */
[----:B------:R-:W-:-:S04]  /*1f50*/  @P0 PRMT R0, R19, 0x654, R0 ;  /* 0x0000065413000816 */ /* 0x000fc80000000000 */
[----:B------:R0:W-:Y:S01]  /*1f60*/  @P0 SYNCS.ARRIVE.TRANS64.RED.A1T0 RZ, [R0+URZ], RZ ;  /* 0x000000ff00ff09a7 */ /* 0x0001e2000810043f */
[----:B------:R-:W-:-:S13]  /*1f70*/  ISETP.GT.U32.AND P0, PT, R18, 0x1, PT ;  /* 0x000000011200780c */ /* 0x000fda0003f04070 */
[----:B0-----:R-:W-:Y:S05]  /*1f80*/  @P0 BRA `(.L_x_30) ;  /* 0x0000000000040947 */ /* 0x001fea0003800000 */
[----:B------:R-:W-:Y:S01]  /*1f90*/  BPT.TRAP 0x1 ;  /* 0x000000040000795c */ /* 0x000fe20000300000 */
.L_x_30:
[----:B------:R-:W-:Y:S01]  /*1fa0*/  UISETP.GE.U32.AND UP1, UPT, UR43, 0x3, UPT ;  /* 0x000000032b00788c */ /* 0x000fe2000bf26070 */
[----:B------:R-:W-:Y:S01]  /*1fb0*/  IMAD.SHL.U32 R3, R100, 0x80, RZ ;  /* 0x0000008064037824 */ /* 0x000fe200078e00ff */
[----:B------:R-:W-:Y:S01]  /*1fc0*/  UIADD3 UR41, UR43, UR41, URZ ;  /* 0x000000292b297290 */ /* 0x000fe2000fffe03f */
[----:B------:R-:W-:Y:S01]  /*1fd0*/  IMAD.SHL.U32 R11, R101, 0x80, RZ ;  /* 0x00000080650b7824 */ /* 0x000fe200078e00ff */
[----:B------:R-:W-:Y:S01]  /*1fe0*/  ULDC UR7, c[0x0][0x288] ;  /* 0x0000a20000077ab9 */ /* 0x000fe20000000800 */
[----:B------:R-:W-:Y:S01]  /*1ff0*/  IMAD.MOV.U32 R0, RZ, RZ, -0x1 ;  /* 0xffffffffff007424 */ /* 0x000fe200078e00ff */
[----:B------:R-:W-:Y:S01]  /*2000*/  UISETP.GT.U32.AND UP0, UPT, UR41, 0x2, UPT ;  /* 0x000000022900788c */ /* 0x000fe2000bf04070 */
[----:B------:R-:W-:-:S03]  /*2010*/  ISETP.GE.AND P0, PT, R3, UR7, PT ;  /* 0x0000000703007c0c */ /* 0x000fc6000bf06270 */
[----:B------:R-:W-:Y:S02]  /*2020*/  UISETP.LT.U32.AND UP0, UPT, UR43, 0x3, UP0 ;  /* 0x000000032b00788c */ /* 0x000fe40008701070 */
[----:B------:R-:W-:Y:S02]  /*2030*/  @UP1 UIMAD.WIDE.U32 UR4, UR41, -0x55555555, URZ ;  /* 0xaaaaaaab290418a5 */ /* 0x000fe4000f8e003f */
[----:B------:R-:W-:Y:S02]  /*2040*/  USEL UR6, URZ, 0x1, !UP0 ;  /* 0x000000013f067887 */ /* 0x000fe4000c000000 */
[----:B------:R-:W-:Y:S02]  /*2050*/  @UP1 USHF.R.U32.HI UR4, URZ, 0x1, UR5 ;  /* 0x000000013f041899 */ /* 0x000fe40008011605 */
[----:B------:R-:W-:Y:S01]  /*2060*/  ULOP3.LUT UR40, UR40, UR6, URZ, 0x3c, !UPT ;  /* 0x0000000628287292 */ /* 0x000fe2000f8e3c3f */
[----:B------:R-:W-:Y:S02]  /*2070*/  ULDC UR5, c[0x0][0x284] ;  /* 0x0000a10000057ab9 */ /* 0x000fe40000000800 */
[----:B------:R-:W-:Y:S01]  /*2080*/  ISETP.GE.OR P0, PT, R11, UR5, P0 ;  /* 0x000000050b007c0c */ /* 0x000fe20008706670 */
[----:B------:R-:W-:-:S12]  /*2090*/  @UP1 ULOP3.LUT UR40, UR40, 0x1, UR4, 0x78, !UPT ;  /* 0x0000000128281892 */ /* 0x000fd8000f8e7804 */
[----:B------:R-:W-:Y:S05]  /*20a0*/  @P0 BRA `(.L_x_32) ;  /* 0x0000003000c80947 */ /* 0x000fea0003800000 */
[----:B------:R-:W0:Y:S01]  /*20b0*/  LDC.64 R12, c[0x0][0x5c8] ;  /* 0x00017200ff0c7b82 */ /* 0x000e220000000a00 */
[----:B------:R-:W-:Y:S01]  /*20c0*/  SHF.R.S32.HI R10, RZ, 0x1f, R23 ;  /* 0x0000001fff0a7819 */ /* 0x000fe20000011417 */
[----:B------:R-:W-:Y:S01]  /*20d0*/  ULDC.64 UR4, c[0x0][0x5d0] ;  /* 0x0001740000047ab9 */ /* 0x000fe20000000a00 */
[----:B------:R-:W-:Y:S01]  /*20e0*/  LOP3.LUT R8, R3, 0x6, R94, 0xf8, !PT ;  /* 0x0000000603087812 */ /* 0x000fe200078ef85e */
[----:B------:R-:W-:Y:S01]  /*20f0*/  IMAD.WIDE R14, R101, 0x80, R88 ;  /* 0x00000080650e7825 */ /* 0x000fe200078e0258 */
[----:B------:R-:W-:Y:S02]  /*2100*/  BSSY B0, `(.L_x_32) ;  /* 0x000032c000007945 */ /* 0x000fe40003800000 */
[----:B------:R-:W-:Y:S01]  /*2110*/  SHF.R.S32.HI R9, RZ, 0x1f, R8 ;  /* 0x0000001fff097819 */ /* 0x000fe20000011408 */
[----:B------:R-:W-:Y:S02]  /*2120*/  IMAD R4, R10, UR4, RZ ;  /* 0x000000040a047c24 */ /* 0x000fe4000f8e02ff */
[----:B------:R-:W-:-:S02]  /*2130*/  IMAD.IADD R101, R98, 0x1, -R11 ;  /* 0x0000000162657824 */ /* 0x000fc400078e0a0b */
[C---:B------:R-:W-:Y:S02]  /*2140*/  IMAD R7, R23.reuse, UR5, R4 ;  /* 0x0000000517077c24 */ /* 0x040fe4000f8e0204 */
[----:B------:R-:W-:Y:S01]  /*2150*/  IMAD.WIDE.U32 R4, R23, UR4, R8 ;  /* 0x0000000417047c25 */ /* 0x000fe2000f8e0008 */
[----:B------:R-:W-:-:S03]  /*2160*/  ULDC.64 UR4, c[0x0][0x5c0] ;  /* 0x0001700000047ab9 */ /* 0x000fc60000000a00 */
[----:B------:R-:W-:Y:S02]  /*2170*/  IMAD.IADD R5, R5, 0x1, R7 ;  /* 0x0000000105057824 */ /* 0x000fe400078e0207 */
[----:B------:R-:W-:Y:S02]  /*2180*/  IMAD.IADD R3, R92, 0x1, -R3 ;  /* 0x000000015c037824 */ /* 0x000fe400078e0a03 */
[-C--:B0-----:R-:W-:Y:S02]  /*2190*/  IMAD R6, R15, R12.reuse, RZ ;  /* 0x0000000c0f067224 */ /* 0x081fe400078e02ff */
[----:B------:R-:W-:-:S04]  /*21a0*/  IMAD.WIDE.U32 R4, R14, R12, R4 ;  /* 0x0000000c0e047225 */ /* 0x000fc800078e0004 */
[----:B------:R-:W-:Y:S01]  /*21b0*/  IMAD R7, R14, R13, R6 ;  /* 0x0000000d0e077224 */ /* 0x000fe200078e0206 */
[----:B------:R-:W-:-:S04]  /*21c0*/  IADD3 R4, P0, R4, UR4, RZ ;  /* 0x0000000404047c10 */ /* 0x000fc8000ff1e0ff */
[----:B------:R-:W-:Y:S02]  /*21d0*/  IADD3.X R5, R5, UR5, R7, P0, !PT ;  /* 0x0000000505057c10 */ /* 0x000fe400087fe407 */
[----:B-----5:R-:W-:Y:S02]  /*21e0*/  ISETP.NE.AND P0, PT, R91, RZ, PT ;  /* 0x000000ff5b00720c */ /* 0x020fe40003f05270 */
[----:B------:R-:W-:-:S04]  /*21f0*/  LEA R6, P1, R12, R4, 0x3 ;  /* 0x000000040c067211 */ /* 0x000fc800078218ff */
[----:B------:R-:W-:-:S07]  /*2200*/  LEA.HI.X R7, R12, R5, R13, 0x3, P1 ;  /* 0x000000050c077211 */ /* 0x000fce00008f1c0d */
[----:B------:R-:W-:Y:S05]  /*2210*/  @!P0 BRA `(.L_x_33) ;  /* 0x0000002400608947 */ /* 0x000fea0003800000 */
[----:B------:R-:W0:Y:S01]  /*2220*/  LDC.64 R102, c[0x0][0x5b0] ;  /* 0x00016c00ff667b82 */ /* 0x000e220000000a00 */
[----:B------:R-:W-:Y:S01]  /*2230*/  ULDC.64 UR4, c[0x0][0x5b8] ;  /* 0x00016e0000047ab9 */ /* 0x000fe20000000a00 */
[----:B------:R-:W-:Y:S01]  /*2240*/  ISETP.GE.AND P1, PT, R101, 0x1, PT ;  /* 0x000000016500780c */ /* 0x000fe20003f26270 */
[----:B------:R-:W-:Y:S01]  /*2250*/  IMAD R10, R10, UR4, RZ ;  /* 0x000000040a0a7c24 */ /* 0x000fe2000f8e02ff */
[----:B------:R-:W-:Y:S01]  /*2260*/  BSSY B1, `(.L_x_34) ;  /* 0x000000e000017945 */ /* 0x000fe20003800000 */
[----:B------:R-:W-:Y:S01]  /*2270*/  IMAD.WIDE.U32 R20, R23, UR4, R8 ;  /* 0x0000000417147c25 */ /* 0x000fe2000f8e0008 */
[----:B------:R-:W-:Y:S02]  /*2280*/  ISETP.LT.OR P5, PT, R3, 0x1, !P1 ;  /* 0x000000010300780c */ /* 0x000fe40004fa1670 */
[----:B------:R-:W1:Y:S01]  /*2290*/  LDC.64 R104, c[0x0][0x5a8] ;  /* 0x00016a00ff687b82 */ /* 0x000e620000000a00 */
[----:B------:R-:W-:Y:S02]  /*22a0*/  IMAD R13, R23, UR5, R10 ;  /* 0x00000005170d7c24 */ /* 0x000fe4000f8e020a */
[----:B------:R-:W-:-:S02]  /*22b0*/  IMAD.MOV.U32 R12, RZ, RZ, R20 ;  /* 0x000000ffff0c7224 */ /* 0x000fc400078e0014 */
[----:B------:R-:W-:Y:S02]  /*22c0*/  IMAD.IADD R13, R21, 0x1, R13 ;  /* 0x00000001150d7824 */ /* 0x000fe400078e020d */
[-C--:B0-----:R-:W-:Y:S02]  /*22d0*/  IMAD R10, R15, R102.reuse, RZ ;  /* 0x000000660f0a7224 */ /* 0x081fe400078e02ff */
[----:B------:R-:W-:-:S04]  /*22e0*/  IMAD.WIDE.U32 R8, R14, R102, R12 ;  /* 0x000000660e087225 */ /* 0x000fc800078e000c */
[----:B------:R-:W-:Y:S01]  /*22f0*/  IMAD R23, R14, R103, R10 ;  /* 0x000000670e177224 */ /* 0x000fe200078e020a */
[----:B-1----:R-:W-:-:S04]  /*2300*/  IADD3 R8, P0, R8, R104, RZ ;  /* 0x0000006808087210 */ /* 0x002fc80007f1e0ff */
[----:B------:R-:W-:Y:S01]  /*2310*/  IADD3.X R9, R105, R9, R23, P0, !PT ;  /* 0x0000000969097210 */ /* 0x000fe200007fe417 */
[----:B------:R-:W-:Y:S08]  /*2320*/  @P5 BRA `(.L_x_35) ;  /* 0x0000000000045947 */ /* 0x000ff00003800000 */
[----:B------:R0:W5:Y:S02]  /*2330*/  LDG.E.U8 R99, desc[UR38][R8.64] ;  /* 0x0000002608637981 */ /* 0x000164000c1e1100 */
.L_x_35:
[----:B------:R-:W-:Y:S05]  /*2340*/  BSYNC B1 ;  /* 0x0000000000017941 */ /* 0x000fea0003800000 */
.L_x_34:
[----:B-----5:R-:W-:Y:S01]  /*2350*/  LOP3.LUT R15, R99, 0xffff, RZ, 0xc0, !PT ;  /* 0x0000ffff630f7812 */ /* 0x020fe200078ec0ff */
[C---:B------:R-:W-:Y:S01]  /*2360*/  IMAD.SHL.U32 R10, R102.reuse, 0x8, RZ ;  /* 0x00000008660a7824 */ /* 0x040fe200078e00ff */
[----:B------:R-:W-:Y:S01]  /*2370*/  ISETP.LT.OR P2, PT, R3, 0x2, !P1 ;  /* 0x000000020300780c */ /* 0x000fe20004f41670 */
[----:B------:R-:W-:Y:S01]  /*2380*/  BSSY B1, `(.L_x_36) ;  /* 0x000000e000017945 */ /* 0x000fe20003800000 */
[----:B------:R-:W-:Y:S02]  /*2390*/  PRMT R100, R15, 0x8880, RZ ;  /* 0x000088800f647816 */ /* 0x000fe400000000ff */
[----:B------:R-:W-:Y:S02]  /*23a0*/  SHF.L.U64.HI R11, R102, 0x3, R103 ;  /* 0x00000003660b7819 */ /* 0x000fe40000010267 */
[----:B------:R-:W-:Y:S01]  /*23b0*/  ISETP.GE.AND P0, PT, R101, 0x9, PT ;  /* 0x000000096500780c */ /* 0x000fe20003f06270 */
[----:B------:R-:W-:Y:S02]  /*23c0*/  IMAD R15, R100, R91, RZ ;  /* 0x0000005b640f7224 */ /* 0x000fe400078e02ff */
[----:B------:R-:W-:-:S04]  /*23d0*/  IMAD.WIDE.U32 R10, R14, R102, R10 ;  /* 0x000000660e0a7225 */ /* 0x000fc800078e000a */
[----:B------:R-:W-:Y:S01]  /*23e0*/  @!P5 IMAD R21, R24, R90, R15 ;  /* 0x0000005a1815d224 */ /* 0x000fe200078e020f */
[----:B------:R-:W-:Y:S01]  /*23f0*/  IADD3 R10, P3, P4, R20, R104, R10 ;  /* 0x00000068140a7210 */ /* 0x000fe20007c7e00a */
[----:B------:R-:W-:-:S03]  /*2400*/  IMAD.IADD R20, R23, 0x1, R11 ;  /* 0x0000000117147824 */ /* 0x000fc600078e020b */
[----:B------:R1:W-:Y:S01]  /*2410*/  @!P5 STG.E.U8 desc[UR38][R4.64], R21 ;  /* 0x000000150400d986 */ /* 0x0003e2000c101126 */
[----:B------:R-:W-:Y:S08]  /*2420*/  @P2 BRA `(.L_x_37) ;  /* 0x00000000000c2947 */ /* 0x000ff00003800000 */
[----:B------:R-:W2:Y:S02]  /*2430*/  LDG.E.U8 R99, desc[UR38][R8.64+0x1] ;  /* 0x0000012608637981 */ /* 0x000ea4000c1e1100 */
[----:B--2---:R-:W-:-:S05]  /*2440*/  PRMT R14, R99, 0x8880, RZ ;  /* 0x00008880630e7816 */ /* 0x004fca00000000ff */
[----:B------:R-:W-:-:S07]  /*2450*/  IMAD R15, R14, R91, RZ ;  /* 0x0000005b0e0f7224 */ /* 0x000fce00078e02ff */
.L_x_37:
[----:B------:R-:W-:Y:S05]  /*2460*/  BSYNC B1 ;  /* 0x0000000000017941 */ /* 0x000fea0003800000 */
.L_x_36:
[----:B------:R-:W-:Y:S01]  /*2470*/  ISETP.LT.OR P5, PT, R3, 0x1, !P0 ;  /* 0x000000010300780c */ /* 0x000fe200047a1670 */
[----:B------:R-:W-:Y:S01]  /*2480*/  @!P2 IMAD R25, R25, R90, R15 ;  /* 0x0000005a1919a224 */ /* 0x000fe200078e020f */
[----:B------:R-:W-:Y:S01]  /*2490*/  BSSY B1, `(.L_x_38) ;  /* 0x000000a000017945 */ /* 0x000fe20003800000 */
[----:B------:R-:W-:Y:S02]  /*24a0*/  IADD3.X R11, R13, R105, R20, P3, P4 ;  /* 0x000000690d0b7210 */ /* 0x000fe40001fe8414 */
[C---:B------:R-:W-:Y:S01]  /*24b0*/  ISETP.LT.OR P3, PT, R3.reuse, 0x2, !P0 ;  /* 0x000000020300780c */ /* 0x040fe20004761670 */
[----:B------:R2:W-:Y:S01]  /*24c0*/  @!P2 STG.E.U8 desc[UR38][R4.64+0x1], R25 ;  /* 0x000001190400a986 */ /* 0x0005e2000c101126 */
[C---:B------:R-:W-:Y:S02]  /*24d0*/  ISETP.LT.OR P4, PT, R3.reuse, 0x9, !P1 ;  /* 0x000000090300780c */ /* 0x040fe40004f81670 */
[----:B------:R-:W-:-:S04]  /*24e0*/  ISETP.LT.OR P2, PT, R3, 0xa, !P1 ;  /* 0x0000000a0300780c */ /* 0x000fc80004f41670 */
[----:B------:R-:W-:Y:S09]  /*24f0*/  @P5 BRA `(.L_x_39) ;  /* 0x00000000000c5947 */ /* 0x000ff20003800000 */
[----:B------:R-:W3:Y:S02]  /*2500*/  LDG.E.U8 R99, desc[UR38][R10.64] ;  /* 0x000000260a637981 */ /* 0x000ee4000c1e1100 */
[----:B---3--:R-:W-:-:S05]  /*2510*/  PRMT R12, R99, 0x8880, RZ ;  /* 0x00008880630c7816 */ /* 0x008fca00000000ff */
[----:B------:R-:W-:-:S07]  /*2520*/  IMAD R15, R12, R91, RZ ;  /* 0x0000005b0c0f7224 */ /* 0x000fce00078e02ff */
.L_x_39:
[----:B------:R-:W-:Y:S05]  /*2530*/  BSYNC B1 ;  /* 0x0000000000017941 */ /* 0x000fea0003800000 */
.L_x_38:
[----:B------:R-:W-:Y:S01]  /*2540*/  @!P5 IMAD R13, R26, R90, R15 ;  /* 0x0000005a1a0dd224 */ /* 0x000fe200078e020f */
[----:B------:R-:W-:Y:S04]  /*2550*/  BSSY B1, `(.L_x_40) ;  /* 0x0000006000017945 */ /* 0x000fe80003800000 */
[----:B------:R3:W-:Y:S01]  /*2560*/  @!P5 STG.E.U8 desc[UR38][R6.64], R13 ;  /* 0x0000000d0600d986 */ /* 0x0007e2000c101126 */
[----:B------:R-:W-:Y:S05]  /*2570*/  @P3 BRA `(.L_x_41) ;  /* 0x00000000000c3947 */ /* 0x000fea0003800000 */
[----:B------:R-:W4:Y:S02]  /*2580*/  LDG.E.U8 R99, desc[UR38][R10.64+0x1] ;  /* 0x000001260a637981 */ /* 0x000f24000c1e1100 */
[----:B----4-:R-:W-:-:S05]  /*2590*/  PRMT R12, R99, 0x8880, RZ ;  /* 0x00008880630c7816 */ /* 0x010fca00000000ff */
[----:B------:R-:W-:-:S07]  /*25a0*/  IMAD R15, R12, R91, RZ ;  /* 0x0000005b0c0f7224 */ /* 0x000fce00078e02ff */
.L_x_41:
[----:B------:R-:W-:Y:S05]  /*25b0*/  BSYNC B1 ;  /* 0x0000000000017941 */ /* 0x000fea0003800000 */
.L_x_40:
[----:B------:R-:W-:Y:S01]  /*25c0*/  @!P3 IMAD R27, R27, R90, R15 ;  /* 0x0000005a1b1bb224 */ /* 0x000fe200078e020f */
[----:B------:R-:W-:Y:S04]  /*25d0*/  BSSY B1, `(.L_x_42) ;  /* 0x0000006000017945 */ /* 0x000fe80003800000 */
[----:B------:R4:W-:Y:S01]  /*25e0*/  @!P3 STG.E.U8 desc[UR38][R6.64+0x1], R27 ;  /* 0x0000011b0600b986 */ /* 0x0009e2000c101126 */
[----:B------:R-:W-:Y:S05]  /*25f0*/  @P4 BRA `(.L_x_43) ;  /* 0x00000000000c4947 */ /* 0x000fea0003800000 */
[----:B------:R-:W5:Y:S02]  /*2600*/  LDG.E.U8 R99, desc[UR38][R8.64+0x8] ;  /* 0x0000082608637981 */ /* 0x000f64000c1e1100 */
[----:B-----5:R-:W-:-:S05]  /*2610*/  PRMT R12, R99, 0x8880, RZ ;  /* 0x00008880630c7816 */ /* 0x020fca00000000ff */
[----:B------:R-:W-:-:S07]  /*2620*/  IMAD R15, R12, R91, RZ ;  /* 0x0000005b0c0f7224 */ /* 0x000fce00078e02ff */
.L_x_43:
[----:B------:R-:W-:Y:S05]  /*2630*/  BSYNC B1 ;  /* 0x0000000000017941 */ /* 0x000fea0003800000 */
.L_x_42:
[----:B---3--:R-:W-:Y:S01]  /*2640*/  @!P4 IMAD R13, R28, R90, R15 ;  /* 0x0000005a1c0dc224 */ /* 0x008fe200078e020f */
[----:B------:R-:W-:Y:S04]  /*2650*/  BSSY B1, `(.L_x_44) ;  /* 0x0000006000017945 */ /* 0x000fe80003800000 */
[----:B------:R3:W-:Y:S01]  /*2660*/  @!P4 STG.E.U8 desc[UR38][R4.64+0x8], R13 ;  /* 0x0000080d0400c986 */ /* 0x0007e2000c101126 */
[----:B------:R-:W-:Y:S05]  /*2670*/  @P2 BRA `(.L_x_45) ;  /* 0x00000000000c2947 */ /* 0x000fea0003800000 */
[----:B------:R-:W5:Y:S02]  /*2680*/  LDG.E.U8 R99, desc[UR38][R8.64+0x9] ;  /* 0x0000092608637981 */ /* 0x000f64000c1e1100 */
[----:B-----5:R-:W-:-:S05]  /*2690*/  PRMT R12, R99, 0x8880, RZ ;  /* 0x00008880630c7816 */ /* 0x020fca00000000ff */
[----:B------:R-:W-:-:S07]  /*26a0*/  IMAD R15, R12, R91, RZ ;  /* 0x0000005b0c0f7224 */ /* 0x000fce00078e02ff */
.L_x_45:
[----:B------:R-:W-:Y:S05]  /*26b0*/  BSYNC B1 ;  /* 0x0000000000017941 */ /* 0x000fea0003800000 */
.L_x_44:
[----:B------:R-:W-:Y:S01]  /*26c0*/  ISETP.LT.OR P4, PT, R3, 0x9, !P0 ;  /* 0x000000090300780c */ /* 0x000fe20004781670 */
[----:B------:R-:W-:Y:S01]  /*26d0*/  @!P2 IMAD R29, R29, R90, R15 ;  /* 0x0000005a1d1da224 */ /* 0x000fe200078e020f */
[----:B------:R-:W-:Y:S01]  /*26e0*/  BSSY B1, `(.L_x_46) ;  /* 0x0000009000017945 */ /* 0x000fe20003800000 */
[C---:B------:R-:W-:Y:S02]  /*26f0*/  ISETP.LT.OR P3, PT, R3.reuse, 0xa, !P0 ;  /* 0x0000000a0300780c */ /* 0x040fe40004761670 */
[C---:B------:R-:W-:Y:S01]  /*2700*/  ISETP.LT.OR P5, PT, R3.reuse, 0x11, !P1 ;  /* 0x000000110300780c */ /* 0x040fe20004fa1670 */
[----:B------:R0:W-:Y:S01]  /*2710*/  @!P2 STG.E.U8 desc[UR38][R4.64+0x9], R29 ;  /* 0x0000091d0400a986 */ /* 0x0001e2000c101126 */
[----:B------:R-:W-:-:S06]  /*2720*/  ISETP.LT.OR P2, PT, R3, 0x12, !P1 ;  /* 0x000000120300780c */ /* 0x000fcc0004f41670 */
[----:B------:R-:W-:Y:S07]  /*2730*/  @P4 BRA `(.L_x_47) ;  /* 0x00000000000c4947 */ /* 0x000fee0003800000 */
[----:B------:R-:W5:Y:S02]  /*2740*/  LDG.E.U8 R99, desc[UR38][R10.64+0x8] ;  /* 0x000008260a637981 */ /* 0x000f64000c1e1100 */
[----:B-----5:R-:W-:-:S05]  /*2750*/  PRMT R12, R99, 0x8880, RZ ;  /* 0x00008880630c7816 */ /* 0x020fca00000000ff */
[----:B------:R-:W-:-:S07]  /*2760*/  IMAD R15, R12, R91, RZ ;  /* 0x0000005b0c0f7224 */ /* 0x000fce00078e02ff */
.L_x_47:
[----:B------:R-:W-:Y:S05]  /*2770*/  BSYNC B1 ;  /* 0x0000000000017941 */ /* 0x000fea0003800000 */
.L_x_46:
[----:B---3--:R-:W-:Y:S01]  /*2780*/  @!P4 IMAD R13, R30, R90, R15 ;  /* 0x0000005a1e0dc224 */ /* 0x008fe200078e020f */
[----:B------:R-:W-:Y:S04]  /*2790*/  BSSY B1, `(.L_x_48) ;  /* 0x0000006000017945 */ /* 0x000fe80003800000 */
[----:B------:R3:W-:Y:S01]  /*27a0*/  @!P4 STG.E.U8 desc[UR38][R6.64+0x8], R13 ;  /* 0x0000080d0600c986 */ /* 0x0007e2000c101126 */
[----:B------:R-:W-:Y:S05]  /*27b0*/  @P3 BRA `(.L_x_49) ;  /* 0x00000000000c3947 */ /* 0x000fea0003800000 */
[----:B------:R-:W5:Y:S02]  /*27c0*/  LDG.E.U8 R99, desc[UR38][R10.64+0x9] ;  /* 0x000009260a637981 */ /* 0x000f64000c1e1100 */
[----:B-----5:R-:W-:-:S05]  /*27d0*/  PRMT R12, R99, 0x8880, RZ ;  /* 0x00008880630c7816 */ /* 0x020fca00000000ff */
[----:B------:R-:W-:-:S07]  /*27e0*/  IMAD R15, R12, R91, RZ ;  /* 0x0000005b0c0f7224 */ /* 0x000fce00078e02ff */
.L_x_49:
[----:B------:R-:W-:Y:S05]  /*27f0*/  BSYNC B1 ;  /* 0x0000000000017941 */ /* 0x000fea0003800000 */
.L_x_48:
[----:B------:R-:W-:Y:S01]  /*2800*/  @!P3 IMAD R31, R31, R90, R15 ;  /* 0x0000005a1f1fb224 */ /* 0x000fe200078e020f */
[----:B------:R-:W-:Y:S04]  /*2810*/  BSSY B1, `(.L_x_50) ;  /* 0x0000006000017945 */ /* 0x000fe80003800000 */
[----:B------:R0:W-:Y:S01]  /*2820*/  @!P3 STG.E.U8 desc[UR38][R6.64+0x9], R31 ;  /* 0x0000091f0600b986 */ /* 0x0001e2000c101126 */
[----:B------:R-:W-:Y:S05]  /*2830*/  @P5 BRA `(.L_x_51) ;  /* 0x00000000000c5947 */ /* 0x000fea0003800000 */
[----:B------:R-:W5:Y:S02]  /*2840*/  LDG.E.U8 R99, desc[UR38][R8.64+0x10] ;  /* 0x0000102608637981 */ /* 0x000f64000c1e1100 */
[----:B-----5:R-:W-:-:S05]  /*2850*/  PRMT R12, R99, 0x8880, RZ ;  /* 0x00008880630c7816 */ /* 0x020fca00000000ff */
[----:B------:R-:W-:-:S07]  /*2860*/  IMAD R15, R12, R91, RZ ;  /* 0x0000005b0c0f7224 */ /* 0x000fce00078e02ff */
.L_x_51:
[----:B------:R-:W-:Y:S05]  /*2870*/  BSYNC B1 ;  /* 0x0000000000017941 */ /* 0x000fea0003800000 */
.L_x_50:
[----:B---3--:R-:W-:Y:S01]  /*2880*/  @!P5 IMAD R13, R32, R90, R15 ;  /* 0x0000005a200dd224 */ /* 0x008fe200078e020f */
[----:B------:R-:W-:Y:S04]  /*2890*/  BSSY B1, `(.L_x_52) ;  /* 0x0000006000017945 */ /* 0x000fe80003800000 */
[----:B------:R3:W-:Y:S01]  /*28a0*/  @!P5 STG.E.U8 desc[UR38][R4.64+0x10], R13 ;  /* 0x0000100d0400d986 */ /* 0x0007e2000c101126 */
[----:B------:R-:W-:Y:S05]  /*28b0*/  @P2 BRA `(.L_x_53) ;  /* 0x00000000000c2947 */ /* 0x000fea0003800000 */
[----:B------:R-:W5:Y:S02]  /*28c0*/  LDG.E.U8 R99, desc[UR38][R8.64+0x11] ;  /* 0x0000112608637981 */ /* 0x000f64000c1e1100 */
[----:B-----5:R-:W-:-:S05]  /*28d0*/  PRMT R12, R99, 0x8880, RZ ;  /* 0x00008880630c7816 */ /* 0x020fca00000000ff */
[----:B------:R-:W-:-:S07]  /*28e0*/  IMAD R15, R12, R91, RZ ;  /* 0x0000005b0c0f7224 */ /* 0x000fce00078e02ff */
.L_x_53:
[----:B------:R-:W-:Y:S05]  /*28f0*/  BSYNC B1 ;  /* 0x0000000000017941 */ /* 0x000fea0003800000 */
.L_x_52:
        /* <DEDUP_REMOVED lines=11> */
.L_x_55:
[----:B------:R-:W-:Y:S05]  /*29b0*/  BSYNC B1 ;  /* 0x0000000000017941 */ /* 0x000fea0003800000 */
.L_x_54:
[----:B---3--:R-:W-:Y:S01]  /*29c0*/  @!P4 IMAD R13, R34, R90, R15 ;  /* 0x0000005a220dc224 */ /* 0x008fe200078e020f */
[----:B------:R-:W-:Y:S04]  /*29d0*/  BSSY B1, `(.L_x_56) ;  /* 0x0000006000017945 */ /* 0x000fe80003800000 */
[----:B------:R3:W-:Y:S01]  /*29e0*/  @!P4 STG.E.U8 desc[UR38][R6.64+0x10], R13 ;  /* 0x0000100d0600c986 */ /* 0x0007e2000c101126 */
[----:B------:R-:W-:Y:S05]  /*29f0*/  @P3 BRA `(.L_x_57) ;  /* 0x00000000000c3947 */ /* 0x000fea0003800000 */
[----:B------:R-:W5:Y:S02]  /*2a00*/  LDG.E.U8 R99, desc[UR38][R10.64+0x11] ;  /* 0x000011260a637981 */ /* 0x000f64000c1e1100 */
[----:B-----5:R-:W-:-:S05]  /*2a10*/  PRMT R12, R99, 0x8880, RZ ;  /* 0x00008880630c7816 */ /* 0x020fca00000000ff */
[----:B------:R-:W-:-:S07]  /*2a20*/  IMAD R15, R12, R91, RZ ;  /* 0x0000005b0c0f7224 */ /* 0x000fce00078e02ff */
.L_x_57:
[----:B------:R-:W-:Y:S05]  /*2a30*/  BSYNC B1 ;  /* 0x0000000000017941 */ /* 0x000fea0003800000 */
.L_x_56:
[----:B------:R-:W-:Y:S01]  /*2a40*/  @!P3 IMAD R35, R35, R90, R15 ;  /* 0x0000005a2323b224 */ /* 0x000fe200078e020f */
[----:B------:R-:W-:Y:S04]  /*2a50*/  BSSY B1, `(.L_x_58) ;  /* 0x0000006000017945 */ /* 0x000fe80003800000 */
[----:B------:R0:W-:Y:S01]  /*2a60*/  @!P3 STG.E.U8 desc[UR38][R6.64+0x11], R35 ;  /* 0x000011230600b986 */ /* 0x0001e2000c101126 */
[----:B------:R-:W-:Y:S05]  /*2a70*/  @P5 BRA `(.L_x_59) ;  /* 0x00000000000c5947 */ /* 0x000fea0003800000 */
[----:B------:R-:W5:Y:S02]  /*2a80*/  LDG.E.U8 R99, desc[UR38][R8.64+0x18] ;  /* 0x0000182608637981 */ /* 0x000f64000c1e1100 */
[----:B-----5:R-:W-:-:S05]  /*2a90*/  PRMT R12, R99, 0x8880, RZ ;  /* 0x00008880630c7816 */ /* 0x020fca00000000ff */
[----:B------:R-:W-:-:S07]  /*2aa0*/  IMAD R15, R12, R91, RZ ;  /* 0x0000005b0c0f7224 */ /* 0x000fce00078e02ff */
.L_x_59:
[----:B------:R-:W-:Y:S05]  /*2ab0*/  BSYNC B1 ;  /* 0x0000000000017941 */ /* 0x000fea0003800000 */
.L_x_58:
[----:B---3--:R-:W-:Y:S01]  /*2ac0*/  @!P5 IMAD R13, R36, R90, R15 ;  /* 0x0000005a240dd224 */ /* 0x008fe200078e020f */
[----:B------:R-:W-:Y:S04]  /*2ad0*/  BSSY B1, `(.L_x_60) ;  /* 0x0000006000017945 */ /* 0x000fe80003800000 */
[----:B------:R3:W-:Y:S01]  /*2ae0*/  @!P5 STG.E.U8 desc[UR38][R4.64+0x18], R13 ;  /* 0x0000180d0400d986 */ /* 0x0007e2000c101126 */
[----:B------:R-:W-:Y:S05]  /*2af0*/  @P2 BRA `(.L_x_61) ;  /* 0x00000000000c2947 */ /* 0x000fea0003800000 */
[----:B------:R-:W5:Y:S02]  /*2b00*/  LDG.E.U8 R99, desc[UR38][R8.64+0x19] ;  /* 0x0000192608637981 */ /* 0x000f64000c1e1100 */
[----:B-----5:R-:W-:-:S05]  /*2b10*/  PRMT R12, R99, 0x8880, RZ ;  /* 0x00008880630c7816 */ /* 0x020fca00000000ff */
[----:B------:R-:W-:-:S07]  /*2b20*/  IMAD R15, R12, R91, RZ ;  /* 0x0000005b0c0f7224 */ /* 0x000fce00078e02ff */
.L_x_61:
[----:B------:R-:W-:Y:S05]  /*2b30*/  BSYNC B1 ;  /* 0x0000000000017941 */ /* 0x000fea0003800000 */
.L_x_60:
        /* <DEDUP_REMOVED lines=11> */
.L_x_63:
[----:B------:R-:W-:Y:S05]  /*2bf0*/  BSYNC B1 ;  /* 0x0000000000017941 */ /* 0x000fea0003800000 */
.L_x_62:
[----:B---3--:R-:W-:Y:S01]  /*2c00*/  @!P4 IMAD R13, R38, R90, R15 ;  /* 0x0000005a260dc224 */ /* 0x008fe200078e020f */
[----:B------:R-:W-:Y:S04]  /*2c10*/  BSSY B1, `(.L_x_64) ;  /* 0x0000006000017945 */ /* 0x000fe80003800000 */
[----:B------:R3:W-:Y:S01]  /*2c20*/  @!P4 STG.E.U8 desc[UR38][R6.64+0x18], R13 ;  /* 0x0000180d0600c986 */ /* 0x0007e2000c101126 */
[----:B------:R-:W-:Y:S05]  /*2c30*/  @P3 BRA `(.L_x_65) ;  /* 0x00000000000c3947 */ /* 0x000fea0003800000 */
[----:B------:R-:W5:Y:S02]  /*2c40*/  LDG.E.U8 R99, desc[UR38][R10.64+0x19] ;  /* 0x000019260a637981 */ /* 0x000f64000c1e1100 */
[----:B-----5:R-:W-:-:S05]  /*2c50*/  PRMT R12, R99, 0x8880, RZ ;  /* 0x00008880630c7816 */ /* 0x020fca00000000ff */
[----:B------:R-:W-:-:S07]  /*2c60*/  IMAD R15, R12, R91, RZ ;  /* 0x0000005b0c0f7224 */ /* 0x000fce00078e02ff */
.L_x_65:
[----:B------:R-:W-:Y:S05]  /*2c70*/  BSYNC B1 ;  /* 0x0000000000017941 */ /* 0x000fea0003800000 */
.L_x_64:
[----:B------:R-:W-:Y:S01]  /*2c80*/  @!P3 IMAD R39, R39, R90, R15 ;  /* 0x0000005a2727b224 */ /* 0x000fe200078e020f */
[----:B------:R-:W-:Y:S04]  /*2c90*/  BSSY B1, `(.L_x_66) ;  /* 0x0000006000017945 */ /* 0x000fe80003800000 */
[----:B------:R0:W-:Y:S01]  /*2ca0*/  @!P3 STG.E.U8 desc[UR38][R6.64+0x19], R39 ;  /* 0x000019270600b986 */ /* 0x0001e2000c101126 */
[----:B------:R-:W-:Y:S05]  /*2cb0*/  @P5 BRA `(.L_x_67) ;  /* 0x00000000000c5947 */ /* 0x000fea0003800000 */
[----:B------:R-:W5:Y:S02]  /*2cc0*/  LDG.E.U8 R99, desc[UR38][R8.64+0x20] ;  /* 0x0000202608637981 */ /* 0x000f64000c1e1100 */
[----:B-----5:R-:W-:-:S05]  /*2cd0*/  PRMT R12, R99, 0x8880, RZ ;  /* 0x00008880630c7816 */ /* 0x020fca00000000ff */
[----:B------:R-:W-:-:S07]  /*2ce0*/  IMAD R15, R12, R91, RZ ;  /* 0x0000005b0c0f7224 */ /* 0x000fce00078e02ff */
.L_x_67:
[----:B------:R-:W-:Y:S05]  /*2cf0*/  BSYNC B1 ;  /* 0x0000000000017941 */ /* 0x000fea0003800000 */
.L_x_66:
[----:B---3--:R-:W-:Y:S01]  /*2d00*/  @!P5 IMAD R13, R40, R90, R15 ;  /* 0x0000005a280dd224 */ /* 0x008fe200078e020f */
[----:B------:R-:W-:Y:S04]  /*2d10*/  BSSY B1, `(.L_x_68) ;  /* 0x0000006000017945 */ /* 0x000fe80003800000 */
[----:B------:R3:W-:Y:S01]  /*2d20*/  @!P5 STG.E.U8 desc[UR38][R4.64+0x20], R13 ;  /* 0x0000200d0400d986 */ /* 0x0007e2000c101126 */
[----:B------:R-:W-:Y:S05]  /*2d30*/  @P2 BRA `(.L_x_69) ;  /* 0x00000000000c2947 */ /* 0x000fea0003800000 */
[----:B------:R-:W5:Y:S02]  /*2d40*/  LDG.E.U8 R99, desc[UR38][R8.64+0x21] ;  /* 0x0000212608637981 */ /* 0x000f64000c1e1100 */
[----:B-----5:R-:W-:-:S05]  /*2d50*/  PRMT R12, R99, 0x8880, RZ ;  /* 0x00008880630c7816 */ /* 0x020fca00000000ff */
[----:B------:R-:W-:-:S07]  /*2d60*/  IMAD R15, R12, R91, RZ ;  /* 0x0000005b0c0f7224 */ /* 0x000fce00078e02ff */
.L_x_69:
[----:B------:R-:W-:Y:S05]  /*2d70*/  BSYNC B1 ;  /* 0x0000000000017941 */ /* 0x000fea0003800000 */
.L_x_68:
        /* <DEDUP_REMOVED lines=11> */
.L_x_71:
[----:B------:R-:W-:Y:S05]  /*2e30*/  BSYNC B1 ;  /* 0x0000000000017941 */ /* 0x000fea0003800000 */
.L_x_70:
[----:B---3--:R-:W-:Y:S01]  /*2e40*/  @!P4 IMAD R13, R42, R90, R15 ;  /* 0x0000005a2a0dc224 */ /* 0x008fe200078e020f */
[----:B------:R-:W-:Y:S04]  /*2e50*/  BSSY B1, `(.L_x_72) ;  /* 0x0000006000017945 */ /* 0x000fe80003800000 */
[----:B------:R3:W-:Y:S01]  /*2e60*/  @!P4 STG.E.U8 desc[UR38][R6.64+0x20], R13 ;  /* 0x0000200d0600c986 */ /* 0x0007e2000c101126 */
[----:B------:R-:W-:Y:S05]  /*2e70*/  @P3 BRA `(.L_x_73) ;  /* 0x00000000000c3947 */ /* 0x000fea0003800000 */
[----:B------:R-:W5:Y:S02]  /*2e80*/  LDG.E.U8 R99, desc[UR38][R10.64+0x21] ;  /* 0x000021260a637981 */ /* 0x000f64000c1e1100 */
[----:B-----5:R-:W-:-:S05]  /*2e90*/  PRMT R12, R99, 0x8880, RZ ;  /* 0x00008880630c7816 */ /* 0x020fca00000000ff */
[----:B------:R-:W-:-:S07]  /*2ea0*/  IMAD R15, R12, R91, RZ ;  /* 0x0000005b0c0f7224 */ /* 0x000fce00078e02ff */
.L_x_73:
[----:B------:R-:W-:Y:S05]  /*2eb0*/  BSYNC B1 ;  /* 0x0000000000017941 */ /* 0x000fea0003800000 */
.L_x_72:
[----:B------:R-:W-:Y:S01]  /*2ec0*/  @!P3 IMAD R43, R43, R90, R15 ;  /* 0x0000005a2b2bb224 */ /* 0x000fe200078e020f */
[----:B------:R-:W-:Y:S04]  /*2ed0*/  BSSY B1, `(.L_x_74) ;  /* 0x0000006000017945 */ /* 0x000fe80003800000 */
[----:B------:R0:W-:Y:S01]  /*2ee0*/  @!P3 STG.E.U8 desc[UR38][R6.64+0x21], R43 ;  /* 0x0000212b0600b986 */ /* 0x0001e2000c101126 */
[----:B------:R-:W-:Y:S05]  /*2ef0*/  @P5 BRA `(.L_x_75) ;  /* 0x00000000000c5947 */ /* 0x000fea0003800000 */
[----:B------:R-:W5:Y:S02]  /*2f00*/  LDG.E.U8 R99, desc[UR38][R8.64+0x28] ;  /* 0x0000282608637981 */ /* 0x000f64000c1e1100 */
[----:B-----5:R-:W-:-:S05]  /*2f10*/  PRMT R12, R99, 0x8880, RZ ;  /* 0x00008880630c7816 */ /* 0x020fca00000000ff */
[----:B------:R-:W-:-:S07]  /*2f20*/  IMAD R15, R12, R91, RZ ;  /* 0x0000005b0c0f7224 */ /* 0x000fce00078e02ff */
.L_x_75:
[----:B------:R-:W-:Y:S05]  /*2f30*/  BSYNC B1 ;  /* 0x0000000000017941 */ /* 0x000fea0003800000 */
.L_x_74:
[----:B---3--:R-:W-:Y:S01]  /*2f40*/  @!P5 IMAD R13, R44, R90, R15 ;  /* 0x0000005a2c0dd224 */ /* 0x008fe200078e020f */
[----:B------:R-:W-:Y:S04]  /*2f50*/  BSSY B1, `(.L_x_76) ;  /* 0x0000006000017945 */ /* 0x000fe80003800000 */
[----:B------:R3:W-:Y:S01]  /*2f60*/  @!P5 STG.E.U8 desc[UR38][R4.64+0x28], R13 ;  /* 0x0000280d0400d986 */ /* 0x0007e2000c101126 */
[----:B------:R-:W-:Y:S05]  /*2f70*/  @P2 BRA `(.L_x_77) ;  /* 0x00000000000c2947 */ /* 0x000fea0003800000 */
[----:B------:R-:W5:Y:S02]  /*2f80*/  LDG.E.U8 R99, desc[UR38][R8.64+0x29] ;  /* 0x0000292608637981 */ /* 0x000f64000c1e1100 */
[----:B-----5:R-:W-:-:S05]  /*2f90*/  PRMT R12, R99, 0x8880, RZ ;  /* 0x00008880630c7816 */ /* 0x020fca00000000ff */
[----:B------:R-:W-:-:S07]  /*2fa0*/  IMAD R15, R12, R91, RZ ;  /* 0x0000005b0c0f7224 */ /* 0x000fce00078e02ff */
.L_x_77:
[----:B------:R-:W-:Y:S05]  /*2fb0*/  BSYNC B1 ;  /* 0x0000000000017941 */ /* 0x000fea0003800000 */
.L_x_76:
        /* <DEDUP_REMOVED lines=11> */
.L_x_79:
[----:B------:R-:W-:Y:S05]  /*3070*/  BSYNC B1 ;  /* 0x0000000000017941 */ /* 0x000fea0003800000 */
.L_x_78:
[----:B---3--:R-:W-:Y:S01]  /*3080*/  @!P4 IMAD R13, R46, R90, R15 ;  /* 0x0000005a2e0dc224 */ /* 0x008fe200078e020f */
[----:B------:R-:W-:Y:S04]  /*3090*/  BSSY B1, `(.L_x_80) ;  /* 0x0000006000017945 */ /* 0x000fe80003800000 */
[----:B------:R3:W-:Y:S01]  /*30a0*/  @!P4 STG.E.U8 desc[UR38][R6.64+0x28], R13 ;  /* 0x0000280d0600c986 */ /* 0x0007e2000c101126 */
[----:B------:R-:W-:Y:S05]  /*30b0*/  @P3 BRA `(.L_x_81) ;  /* 0x00000000000c3947 */ /* 0x000fea0003800000 */
[----:B------:R-:W5:Y:S02]  /*30c0*/  LDG.E.U8 R99, desc[UR38][R10.64+0x29] ;  /* 0x000029260a637981 */ /* 0x000f64000c1e1100 */
[----:B-----5:R-:W-:-:S05]  /*30d0*/  PRMT R12, R99, 0x8880, RZ ;  /* 0x00008880630c7816 */ /* 0x020fca00000000ff */
[----:B------:R-:W-:-:S07]  /*30e0*/  IMAD R15, R12, R91, RZ ;  /* 0x0000005b0c0f7224 */ /* 0x000fce00078e02ff */
.L_x_81:
[----:B------:R-:W-:Y:S05]  /*30f0*/  BSYNC B1 ;  /* 0x0000000000017941 */ /* 0x000fea0003800000 */
.L_x_80:
[----:B------:R-:W-:Y:S01]  /*3100*/  @!P3 IMAD R47, R47, R90, R15 ;  /* 0x0000005a2f2fb224 */ /* 0x000fe200078e020f */
[----:B------:R-:W-:Y:S04]  /*3110*/  BSSY B1, `(.L_x_82) ;  /* 0x0000006000017945 */ /* 0x000fe80003800000 */
[----:B------:R0:W-:Y:S01]  /*3120*/  @!P3 STG.E.U8 desc[UR38][R6.64+0x29], R47 ;  /* 0x0000292f0600b986 */ /* 0x0001e2000c101126 */
[----:B------:R-:W-:Y:S05]  /*3130*/  @P5 BRA `(.L_x_83) ;  /* 0x00000000000c5947 */ /* 0x000fea0003800000 */
[----:B------:R-:W5:Y:S02]  /*3140*/  LDG.E.U8 R99, desc[UR38][R8.64+0x30] ;  /* 0x0000302608637981 */ /* 0x000f64000c1e1100 */
[----:B-----5:R-:W-:-:S05]  /*3150*/  PRMT R12, R99, 0x8880, RZ ;  /* 0x00008880630c7816 */ /* 0x020fca00000000ff */
[----:B------:R-:W-:-:S07]  /*3160*/  IMAD R15, R12, R91, RZ ;  /* 0x0000005b0c0f7224 */ /* 0x000fce00078e02ff */
.L_x_83:
[----:B------:R-:W-:Y:S05]  /*3170*/  BSYNC B1 ;  /* 0x0000000000017941 */ /* 0x000fea0003800000 */
.L_x_82:
[----:B---3--:R-:W-:Y:S01]  /*3180*/  @!P5 IMAD R13, R48, R90, R15 ;  /* 0x0000005a300dd224 */ /* 0x008fe200078e020f */
[----:B------:R-:W-:Y:S04]  /*3190*/  BSSY B1, `(.L_x_84) ;  /* 0x0000006000017945 */ /* 0x000fe80003800000 */
[----:B------:R3:W-:Y:S01]  /*31a0*/  @!P5 STG.E.U8 desc[UR38][R4.64+0x30], R13 ;  /* 0x0000300d0400d986 */ /* 0x0007e2000c101126 */
[----:B------:R-:W-:Y:S05]  /*31b0*/  @P2 BRA `(.L_x_85) ;  /* 0x00000000000c2947 */ /* 0x000fea0003800000 */
[----:B------:R-:W5:Y:S02]  /*31c0*/  LDG.E.U8 R99, desc[UR38][R8.64+0x31] ;  /* 0x0000312608637981 */ /* 0x000f64000c1e1100 */
[----:B-----5:R-:W-:-:S05]  /*31d0*/  PRMT R12, R99, 0x8880, RZ ;  /* 0x00008880630c7816 */ /* 0x020fca00000000ff */
[----:B------:R-:W-:-:S07]  /*31e0*/  IMAD R15, R12, R91, RZ ;  /* 0x0000005b0c0f7224 */ /* 0x000fce00078e02ff */
.L_x_85:
[----:B------:R-:W-:Y:S05]  /*31f0*/  BSYNC B1 ;  /* 0x0000000000017941 */ /* 0x000fea0003800000 */
.L_x_84:
        /* <DEDUP_REMOVED lines=11> */
.L_x_87:
[----:B------:R-:W-:Y:S05]  /*32b0*/  BSYNC B1 ;  /* 0x0000000000017941 */ /* 0x000fea0003800000 */
.L_x_86:
[----:B---3--:R-:W-:Y:S01]  /*32c0*/  @!P4 IMAD R13, R50, R90, R15 ;  /* 0x0000005a320dc224 */ /* 0x008fe200078e020f */
[----:B------:R-:W-:Y:S04]  /*32d0*/  BSSY B1, `(.L_x_88) ;  /* 0x0000006000017945 */ /* 0x000fe80003800000 */
[----:B------:R3:W-:Y:S01]  /*32e0*/  @!P4 STG.E.U8 desc[UR38][R6.64+0x30], R13 ;  /* 0x0000300d0600c986 */ /* 0x0007e2000c101126 */
[----:B------:R-:W-:Y:S05]  /*32f0*/  @P3 BRA `(.L_x_89) ;  /* 0x00000000000c3947 */ /* 0x000fea0003800000 */
[----:B------:R-:W5:Y:S02]  /*3300*/  LDG.E.U8 R99, desc[UR38][R10.64+0x31] ;  /* 0x000031260a637981 */ /* 0x000f64000c1e1100 */
[----:B-----5:R-:W-:-:S05]  /*3310*/  PRMT R12, R99, 0x8880, RZ ;  /* 0x00008880630c7816 */ /* 0x020fca00000000ff */
[----:B------:R-:W-:-:S07]  /*3320*/  IMAD R15, R12, R91, RZ ;  /* 0x0000005b0c0f7224 */ /* 0x000fce00078e02ff */
.L_x_89:
[----:B------:R-:W-:Y:S05]  /*3330*/  BSYNC B1 ;  /* 0x0000000000017941 */ /* 0x000fea0003800000 */
.L_x_88:
[----:B------:R-:W-:Y:S01]  /*3340*/  @!P3 IMAD R51, R51, R90, R15 ;  /* 0x0000005a3333b224 */ /* 0x000fe200078e020f */
[----:B------:R-:W-:Y:S04]  /*3350*/  BSSY B1, `(.L_x_90) ;  /* 0x0000006000017945 */ /* 0x000fe80003800000 */
[----:B------:R0:W-:Y:S01]  /*3360*/  @!P3 STG.E.U8 desc[UR38][R6.64+0x31], R51 ;  /* 0x000031330600b986 */ /* 0x0001e2000c101126 */
[----:B------:R-:W-:Y:S05]  /*3370*/  @P5 BRA `(.L_x_91) ;  /* 0x00000000000c5947 */ /* 0x000fea0003800000 */
[----:B------:R-:W5:Y:S02]  /*3380*/  LDG.E.U8 R99, desc[UR38][R8.64+0x38] ;  /* 0x0000382608637981 */ /* 0x000f64000c1e1100 */
[----:B-----5:R-:W-:-:S05]  /*3390*/  PRMT R12, R99, 0x8880, RZ ;  /* 0x00008880630c7816 */ /* 0x020fca00000000ff */
[----:B------:R-:W-:-:S07]  /*33a0*/  IMAD R15, R12, R91, RZ ;  /* 0x0000005b0c0f7224 */ /* 0x000fce00078e02ff */
.L_x_91:
[----:B------:R-:W-:Y:S05]  /*33b0*/  BSYNC B1 ;  /* 0x0000000000017941 */ /* 0x000fea0003800000 */
.L_x_90:
[----:B---3--:R-:W-:Y:S01]  /*33c0*/  @!P5 IMAD R13, R52, R90, R15 ;  /* 0x0000005a340dd224 */ /* 0x008fe200078e020f */
[----:B------:R-:W-:Y:S04]  /*33d0*/  BSSY B1, `(.L_x_92) ;  /* 0x0000006000017945 */ /* 0x000fe80003800000 */
[----:B------:R3:W-:Y:S01]  /*33e0*/  @!P5 STG.E.U8 desc[UR38][R4.64+0x38], R13 ;  /* 0x0000380d0400d986 */ /* 0x0007e2000c101126 */
[----:B------:R-:W-:Y:S05]  /*33f0*/  @P2 BRA `(.L_x_93) ;  /* 0x00000000000c2947 */ /* 0x000fea0003800000 */
[----:B------:R-:W5:Y:S02]  /*3400*/  LDG.E.U8 R99, desc[UR38][R8.64+0x39] ;  /* 0x0000392608637981 */ /* 0x000f64000c1e1100 */
[----:B-----5:R-:W-:-:S05]  /*3410*/  PRMT R12, R99, 0x8880, RZ ;  /* 0x00008880630c7816 */ /* 0x020fca00000000ff */
[----:B------:R-:W-:-:S07]  /*3420*/  IMAD R15, R12, R91, RZ ;  /* 0x0000005b0c0f7224 */ /* 0x000fce00078e02ff */
.L_x_93:
[----:B------:R-:W-:Y:S05]  /*3430*/  BSYNC B1 ;  /* 0x0000000000017941 */ /* 0x000fea0003800000 */
.L_x_92:
        /* <DEDUP_REMOVED lines=11> */
.L_x_95:
[----:B------:R-:W-:Y:S05]  /*34f0*/  BSYNC B1 ;  /* 0x0000000000017941 */ /* 0x000fea0003800000 */
.L_x_94:
[----:B---3--:R-:W-:Y:S01]  /*3500*/  @!P4 IMAD R13, R54, R90, R15 ;  /* 0x0000005a360dc224 */ /* 0x008fe200078e020f */
[----:B------:R-:W-:Y:S04]  /*3510*/  BSSY B1, `(.L_x_96) ;  /* 0x0000006000017945 */ /* 0x000fe80003800000 */
[----:B------:R3:W-:Y:S01]  /*3520*/  @!P4 STG.E.U8 desc[UR38][R6.64+0x38], R13 ;  /* 0x0000380d0600c986 */ /* 0x0007e2000c101126 */
[----:B------:R-:W-:Y:S05]  /*3530*/  @P3 BRA `(.L_x_97) ;  /* 0x00000000000c3947 */ /* 0x000fea0003800000 */
[----:B------:R-:W5:Y:S02]  /*3540*/  LDG.E.U8 R99, desc[UR38][R10.64+0x39] ;  /* 0x000039260a637981 */ /* 0x000f64000c1e1100 */
[----:B-----5:R-:W-:-:S05]  /*3550*/  PRMT R12, R99, 0x8880, RZ ;  /* 0x00008880630c7816 */ /* 0x020fca00000000ff */
[----:B------:R-:W-:-:S07]  /*3560*/  IMAD R15, R12, R91, RZ ;  /* 0x0000005b0c0f7224 */ /* 0x000fce00078e02ff */
.L_x_97:
[----:B------:R-:W-:Y:S05]  /*3570*/  BSYNC B1 ;  /* 0x0000000000017941 */ /* 0x000fea0003800000 */
.L_x_96:
[----:B------:R-:W-:Y:S01]  /*3580*/  @!P3 IMAD R55, R55, R90, R15 ;  /* 0x0000005a3737b224 */ /* 0x000fe200078e020f */
[----:B------:R-:W-:Y:S04]  /*3590*/  BSSY B1, `(.L_x_98) ;  /* 0x0000006000017945 */ /* 0x000fe80003800000 */
[----:B------:R0:W-:Y:S01]  /*35a0*/  @!P3 STG.E.U8 desc[UR38][R6.64+0x39], R55 ;  /* 0x000039370600b986 */ /* 0x0001e2000c101126 */
[----:B------:R-:W-:Y:S05]  /*35b0*/  @P5 BRA `(.L_x_99) ;  /* 0x00000000000c5947 */ /* 0x000fea0003800000 */
[----:B------:R-:W5:Y:S02]  /*35c0*/  LDG.E.U8 R99, desc[UR38][R8.64+0x40] ;  /* 0x0000402608637981 */ /* 0x000f64000c1e1100 */
[----:B-----5:R-:W-:-:S05]  /*35d0*/  PRMT R12, R99, 0x8880, RZ ;  /* 0x00008880630c7816 */ /* 0x020fca00000000ff */
[----:B------:R-:W-:-:S07]  /*35e0*/  IMAD R15, R12, R91, RZ ;  /* 0x0000005b0c0f7224 */ /* 0x000fce00078e02ff */
.L_x_99:
[----:B------:R-:W-:Y:S05]  /*35f0*/  BSYNC B1 ;  /* 0x0000000000017941 */ /* 0x000fea0003800000 */
.L_x_98:
[----:B---3--:R-:W-:Y:S01]  /*3600*/  @!P5 IMAD R13, R56, R90, R15 ;  /* 0x0000005a380dd224 */ /* 0x008fe200078e020f */
[----:B------:R-:W-:Y:S04]  /*3610*/  BSSY B1, `(.L_x_100) ;  /* 0x0000006000017945 */ /* 0x000fe80003800000 */
[----:B------:R3:W-:Y:S01]  /*3620*/  @!P5 STG.E.U8 desc[UR38][R4.64+0x40], R13 ;  /* 0x0000400d0400d986 */ /* 0x0007e2000c101126 */
[----:B------:R-:W-:Y:S05]  /*3630*/  @P2 BRA `(.L_x_101) ;  /* 0x00000000000c2947 */ /* 0x000fea0003800000 */
[----:B------:R-:W5:Y:S02]  /*3640*/  LDG.E.U8 R99, desc[UR38][R8.64+0x41] ;  /* 0x0000412608637981 */ /* 0x000f64000c1e1100 */
[----:B-----5:R-:W-:-:S05]  /*3650*/  PRMT R12, R99, 0x8880, RZ ;  /* 0x00008880630c7816 */ /* 0x020fca00000000ff */
[----:B------:R-:W-:-:S07]  /*3660*/  IMAD R15, R12, R91, RZ ;  /* 0x0000005b0c0f7224 */ /* 0x000fce00078e02ff */
.L_x_101:
[----:B------:R-:W-:Y:S05]  /*3670*/  BSYNC B1 ;  /* 0x0000000000017941 */ /* 0x000fea0003800000 */
.L_x_100:
        /* <DEDUP_REMOVED lines=11> */
.L_x_103:
[----:B------:R-:W-:Y:S05]  /*3730*/  BSYNC B1 ;  /* 0x0000000000017941 */ /* 0x000fea0003800000 */
.L_x_102:
[----:B---3--:R-:W-:Y:S01]  /*3740*/  @!P4 IMAD R13, R58, R90, R15 ;  /* 0x0000005a3a0dc224 */ /* 0x008fe200078e020f */
[----:B------:R-:W-:Y:S04]  /*3750*/  BSSY B1, `(.L_x_104) ;  /* 0x0000006000017945 */ /* 0x000fe80003800000 */
[----:B------:R3:W-:Y:S01]  /*3760*/  @!P4 STG.E.U8 desc[UR38][R6.64+0x40], R13 ;  /* 0x0000400d0600c986 */ /* 0x0007e2000c101126 */
[----:B------:R-:W-:Y:S05]  /*3770*/  @P3 BRA `(.L_x_105) ;  /* 0x00000000000c3947 */ /* 0x000fea0003800000 */
[----:B------:R-:W5:Y:S02]  /*3780*/  LDG.E.U8 R99, desc[UR38][R10.64+0x41] ;  /* 0x000041260a637981 */ /* 0x000f64000c1e1100 */
[----:B-----5:R-:W-:-:S05]  /*3790*/  PRMT R12, R99, 0x8880, RZ ;  /* 0x00008880630c7816 */ /* 0x020fca00000000ff */
[----:B------:R-:W-:-:S07]  /*37a0*/  IMAD R15, R12, R91, RZ ;  /* 0x0000005b0c0f7224 */ /* 0x000fce00078e02ff */
.L_x_105:
[----:B------:R-:W-:Y:S05]  /*37b0*/  BSYNC B1 ;  /* 0x0000000000017941 */ /* 0x000fea0003800000 */
.L_x_104:
[----:B------:R-:W-:Y:S01]  /*37c0*/  @!P3 IMAD R59, R59, R90, R15 ;  /* 0x0000005a3b3bb224 */ /* 0x000fe200078e020f */
[----:B------:R-:W-:Y:S04]  /*37d0*/  BSSY B1, `(.L_x_106) ;  /* 0x0000006000017945 */ /* 0x000fe80003800000 */
[----:B------:R0:W-:Y:S01]  /*37e0*/  @!P3 STG.E.U8 desc[UR38][R6.64+0x41], R59 ;  /* 0x0000413b0600b986 */ /* 0x0001e2000c101126 */
[----:B------:R-:W-:Y:S05]  /*37f0*/  @P5 BRA `(.L_x_107) ;  /* 0x00000000000c5947 */ /* 0x000fea0003800000 */
[----:B------:R-:W5:Y:S02]  /*3800*/  LDG.E.U8 R99, desc[UR38][R8.64+0x48] ;  /* 0x0000482608637981 */ /* 0x000f64000c1e1100 */
[----:B-----5:R-:W-:-:S05]  /*3810*/  PRMT R12, R99, 0x8880, RZ ;  /* 0x00008880630c7816 */ /* 0x020fca00000000ff */
[----:B------:R-:W-:-:S07]  /*3820*/  IMAD R15, R12, R91, RZ ;  /* 0x0000005b0c0f7224 */ /* 0x000fce00078e02ff */
.L_x_107:
[----:B------:R-:W-:Y:S05]  /*3830*/  BSYNC B1 ;  /* 0x0000000000017941 */ /* 0x000fea0003800000 */
.L_x_106:
[----:B---3--:R-:W-:Y:S01]  /*3840*/  @!P5 IMAD R13, R60, R90, R15 ;  /* 0x0000005a3c0dd224 */ /* 0x008fe200078e020f */
[----:B------:R-:W-:Y:S04]  /*3850*/  BSSY B1, `(.L_x_108) ;  /* 0x0000006000017945 */ /* 0x000fe80003800000 */
[----:B------:R3:W-:Y:S01]  /*3860*/  @!P5 STG.E.U8 desc[UR38][R4.64+0x48], R13 ;  /* 0x0000480d0400d986 */ /* 0x0007e2000c101126 */
[----:B------:R-:W-:Y:S05]  /*3870*/  @P2 BRA `(.L_x_109) ;  /* 0x00000000000c2947 */ /* 0x000fea0003800000 */
[----:B------:R-:W5:Y:S02]  /*3880*/  LDG.E.U8 R99, desc[UR38][R8.64+0x49] ;  /* 0x0000492608637981 */ /* 0x000f64000c1e1100 */
[----:B-----5:R-:W-:-:S05]  /*3890*/  PRMT R12, R99, 0x8880, RZ ;  /* 0x00008880630c7816 */ /* 0x020fca00000000ff */
[----:B------:R-:W-:-:S07]  /*38a0*/  IMAD R15, R12, R91, RZ ;  /* 0x0000005b0c0f7224 */ /* 0x000fce00078e02ff */
.L_x_109:
[----:B------:R-:W-:Y:S05]  /*38b0*/  BSYNC B1 ;  /* 0x0000000000017941 */ /* 0x000fea0003800000 */
.L_x_108:
        /* <DEDUP_REMOVED lines=11> */
.L_x_111:
[----:B------:R-:W-:Y:S05]  /*3970*/  BSYNC B1 ;  /* 0x0000000000017941 */ /* 0x000fea0003800000 */
.L_x_110:
[----:B---3--:R-:W-:Y:S01]  /*3980*/  @!P4 IMAD R13, R62, R90, R15 ;  /* 0x0000005a3e0dc224 */ /* 0x008fe200078e020f */
[----:B------:R-:W-:Y:S04]  /*3990*/  BSSY B1, `(.L_x_112) ;  /* 0x0000006000017945 */ /* 0x000fe80003800000 */
[----:B------:R3:W-:Y:S01]  /*39a0*/  @!P4 STG.E.U8 desc[UR38][R6.64+0x48], R13 ;  /* 0x0000480d0600c986 */ /* 0x0007e2000c101126 */
[----:B------:R-:W-:Y:S05]  /*39b0*/  @P3 BRA `(.L_x_113) ;  /* 0x00000000000c3947 */ /* 0x000fea0003800000 */
[----:B------:R-:W5:Y:S02]  /*39c0*/  LDG.E.U8 R99, desc[UR38][R10.64+0x49] ;  /* 0x000049260a637981 */ /* 0x000f64000c1e1100 */
[----:B-----5:R-:W-:-:S05]  /*39d0*/  PRMT R12, R99, 0x8880, RZ ;  /* 0x00008880630c7816 */ /* 0x020fca00000000ff */
[----:B------:R-:W-:-:S07]  /*39e0*/  IMAD R15, R12, R91, RZ ;  /* 0x0000005b0c0f7224 */ /* 0x000fce00078e02ff */
.L_x_113:
[----:B------:R-:W-:Y:S05]  /*39f0*/  BSYNC B1 ;  /* 0x0000000000017941 */ /* 0x000fea0003800000 */
.L_x_112:
[----:B------:R-:W-:Y:S01]  /*3a00*/  @!P3 IMAD R63, R63, R90, R15 ;  /* 0x0000005a3f3fb224 */ /* 0x000fe200078e020f */
[----:B------:R-:W-:Y:S04]  /*3a10*/  BSSY B1, `(.L_x_114) ;  /* 0x0000006000017945 */ /* 0x000fe80003800000 */
[----:B------:R0:W-:Y:S01]  /*3a20*/  @!P3 STG.E.U8 desc[UR38][R6.64+0x49], R63 ;  /* 0x0000493f0600b986 */ /* 0x0001e2000c101126 */
[----:B------:R-:W-:Y:S05]  /*3a30*/  @P5 BRA `(.L_x_115) ;  /* 0x00000000000c5947 */ /* 0x000fea0003800000 */
[----:B------:R-:W5:Y:S02]  /*3a40*/  LDG.E.U8 R99, desc[UR38][R8.64+0x50] ;  /* 0x0000502608637981 */ /* 0x000f64000c1e1100 */
[----:B-----5:R-:W-:-:S05]  /*3a50*/  PRMT R12, R99, 0x8880, RZ ;  /* 0x00008880630c7816 */ /* 0x020fca00000000ff */
[----:B------:R-:W-:-:S07]  /*3a60*/  IMAD R15, R12, R91, RZ ;  /* 0x0000005b0c0f7224 */ /* 0x000fce00078e02ff */
.L_x_115:
[----:B------:R-:W-:Y:S05]  /*3a70*/  BSYNC B1 ;  /* 0x0000000000017941 */ /* 0x000fea0003800000 */
.L_x_114:
[----:B---3--:R-:W-:Y:S01]  /*3a80*/  @!P5 IMAD R13, R64, R90, R15 ;  /* 0x0000005a400dd224 */ /* 0x008fe200078e020f */
[----:B------:R-:W-:Y:S04]  /*3a90*/  BSSY B1, `(.L_x_116) ;  /* 0x0000006000017945 */ /* 0x000fe80003800000 */
[----:B------:R3:W-:Y:S01]  /*3aa0*/  @!P5 STG.E.U8 desc[UR38][R4.64+0x50], R13 ;  /* 0x0000500d0400d986 */ /* 0x0007e2000c101126 */
[----:B------:R-:W-:Y:S05]  /*3ab0*/  @P2 BRA `(.L_x_117) ;  /* 0x00000000000c2947 */ /* 0x000fea0003800000 */
[----:B------:R-:W5:Y:S02]  /*3ac0*/  LDG.E.U8 R99, desc[UR38][R8.64+0x51] ;  /* 0x0000512608637981 */ /* 0x000f64000c1e1100 */
[----:B-----5:R-:W-:-:S05]  /*3ad0*/  PRMT R12, R99, 0x8880, RZ ;  /* 0x00008880630c7816 */ /* 0x020fca00000000ff */
[----:B------:R-:W-:-:S07]  /*3ae0*/  IMAD R15, R12, R91, RZ ;  /* 0x0000005b0c0f7224 */ /* 0x000fce00078e02ff */
.L_x_117:
[----:B------:R-:W-:Y:S05]  /*3af0*/  BSYNC B1 ;  /* 0x0000000000017941 */ /* 0x000fea0003800000 */
.L_x_116:
        /* <DEDUP_REMOVED lines=11> */
.L_x_119:
[----:B------:R-:W-:Y:S05]  /*3bb0*/  BSYNC B1 ;  /* 0x0000000000017941 */ /* 0x000fea0003800000 */
.L_x_118:
[----:B---3--:R-:W-:Y:S01]  /*3bc0*/  @!P4 IMAD R13, R66, R90, R15 ;  /* 0x0000005a420dc224 */ /* 0x008fe200078e020f */
[----:B------:R-:W-:Y:S04]  /*3bd0*/  BSSY B1, `(.L_x_120) ;  /* 0x0000006000017945 */ /* 0x000fe80003800000 */
[----:B------:R3:W-:Y:S01]  /*3be0*/  @!P4 STG.E.U8 desc[UR38][R6.64+0x50], R13 ;  /* 0x0000500d0600c986 */ /* 0x0007e2000c101126 */
[----:B------:R-:W-:Y:S05]  /*3bf0*/  @P3 BRA `(.L_x_121) ;  /* 0x00000000000c3947 */ /* 0x000fea0003800000 */
[----:B------:R-:W5:Y:S02]  /*3c00*/  LDG.E.U8 R99, desc[UR38][R10.64+0x51] ;  /* 0x000051260a637981 */ /* 0x000f64000c1e1100 */
[----:B-----5:R-:W-:-:S05]  /*3c10*/  PRMT R12, R99, 0x8880, RZ ;  /* 0x00008880630c7816 */ /* 0x020fca00000000ff */
[----:B------:R-:W-:-:S07]  /*3c20*/  IMAD R15, R12, R91, RZ ;  /* 0x0000005b0c0f7224 */ /* 0x000fce00078e02ff */
.L_x_121:
[----:B------:R-:W-:Y:S05]  /*3c30*/  BSYNC B1 ;  /* 0x0000000000017941 */ /* 0x000fea0003800000 */
.L_x_120:
[----:B------:R-:W-:Y:S01]  /*3c40*/  @!P3 IMAD R67, R67, R90, R15 ;  /* 0x0000005a4343b224 */ /* 0x000fe200078e020f */
[----:B------:R-:W-:Y:S04]  /*3c50*/  BSSY B1, `(.L_x_122) ;  /* 0x0000006000017945 */ /* 0x000fe80003800000 */
[----:B------:R0:W-:Y:S01]  /*3c60*/  @!P3 STG.E.U8 desc[UR38][R6.64+0x51], R67 ;  /* 0x000051430600b986 */ /* 0x0001e2000c101126 */
[----:B------:R-:W-:Y:S05]  /*3c70*/  @P5 BRA `(.L_x_123) ;  /* 0x00000000000c5947 */ /* 0x000fea0003800000 */
[----:B------:R-:W5:Y:S02]  /*3c80*/  LDG.E.U8 R99, desc[UR38][R8.64+0x58] ;  /* 0x0000582608637981 */ /* 0x000f64000c1e1100 */
[----:B-----5:R-:W-:-:S05]  /*3c90*/  PRMT R12, R99, 0x8880, RZ ;  /* 0x00008880630c7816 */ /* 0x020fca00000000ff */
[----:B------:R-:W-:-:S07]  /*3ca0*/  IMAD R15, R12, R91, RZ ;  /* 0x0000005b0c0f7224 */ /* 0x000fce00078e02ff */
.L_x_123:
[----:B------:R-:W-:Y:S05]  /*3cb0*/  BSYNC B1 ;  /* 0x0000000000017941 */ /* 0x000fea0003800000 */
.L_x_122:
[----:B---3--:R-:W-:Y:S01]  /*3cc0*/  @!P5 IMAD R13, R68, R90, R15 ;  /* 0x0000005a440dd224 */ /* 0x008fe200078e020f */
[----:B------:R-:W-:Y:S04]  /*3cd0*/  BSSY B1, `(.L_x_124) ;  /* 0x0000006000017945 */ /* 0x000fe80003800000 */
[----:B------:R3:W-:Y:S01]  /*3ce0*/  @!P5 STG.E.U8 desc[UR38][R4.64+0x58], R13 ;  /* 0x0000580d0400d986 */ /* 0x0007e2000c101126 */
[----:B------:R-:W-:Y:S05]  /*3cf0*/  @P2 BRA `(.L_x_125) ;  /* 0x00000000000c2947 */ /* 0x000fea0003800000 */
[----:B------:R-:W5:Y:S02]  /*3d00*/  LDG.E.U8 R99, desc[UR38][R8.64+0x59] ;  /* 0x0000592608637981 */ /* 0x000f64000c1e1100 */
[----:B-----5:R-:W-:-:S05]  /*3d10*/  PRMT R12, R99, 0x8880, RZ ;  /* 0x00008880630c7816 */ /* 0x020fca00000000ff */
[----:B------:R-:W-:-:S07]  /*3d20*/  IMAD R15, R12, R91, RZ ;  /* 0x0000005b0c0f7224 */ /* 0x000fce00078e02ff */
.L_x_125:
[----:B------:R-:W-:Y:S05]  /*3d30*/  BSYNC B1 ;  /* 0x0000000000017941 */ /* 0x000fea0003800000 */
.L_x_124:
        /* <DEDUP_REMOVED lines=11> */
.L_x_127:
[----:B------:R-:W-:Y:S05]  /*3df0*/  BSYNC B1 ;  /* 0x0000000000017941 */ /* 0x000fea0003800000 */
.L_x_126:
[----:B---3--:R-:W-:Y:S01]  /*3e00*/  @!P4 IMAD R13, R70, R90, R15 ;  /* 0x0000005a460dc224 */ /* 0x008fe200078e020f */
[----:B------:R-:W-:Y:S04]  /*3e10*/  BSSY B1, `(.L_x_128) ;  /* 0x0000006000017945 */ /* 0x000fe80003800000 */
[----:B------:R3:W-:Y:S01]  /*3e20*/  @!P4 STG.E.U8 desc[UR38][R6.64+0x58], R13 ;  /* 0x0000580d0600c986 */ /* 0x0007e2000c101126 */
[----:B------:R-:W-:Y:S05]  /*3e30*/  @P3 BRA `(.L_x_129) ;  /* 0x00000000000c3947 */ /* 0x000fea0003800000 */
[----:B------:R-:W5:Y:S02]  /*3e40*/  LDG.E.U8 R99, desc[UR38][R10.64+0x59] ;  /* 0x000059260a637981 */ /* 0x000f64000c1e1100 */
[----:B-----5:R-:W-:-:S05]  /*3e50*/  PRMT R12, R99, 0x8880, RZ ;  /* 0x00008880630c7816 */ /* 0x020fca00000000ff */
[----:B------:R-:W-:-:S07]  /*3e60*/  IMAD R15, R12, R91, RZ ;  /* 0x0000005b0c0f7224 */ /* 0x000fce00078e02ff */
.L_x_129:
[----:B------:R-:W-:Y:S05]  /*3e70*/  BSYNC B1 ;  /* 0x0000000000017941 */ /* 0x000fea0003800000 */
.L_x_128:
[----:B------:R-:W-:Y:S01]  /*3e80*/  @!P3 IMAD R71, R71, R90, R15 ;  /* 0x0000005a4747b224 */ /* 0x000fe200078e020f */
[----:B------:R-:W-:Y:S04]  /*3e90*/  BSSY B1, `(.L_x_130) ;  /* 0x0000006000017945 */ /* 0x000fe80003800000 */
[----:B------:R0:W-:Y:S01]  /*3ea0*/  @!P3 STG.E.U8 desc[UR38][R6.64+0x59], R71 ;  /* 0x000059470600b986 */ /* 0x0001e2000c101126 */
[----:B------:R-:W-:Y:S05]  /*3eb0*/  @P5 BRA `(.L_x_131) ;  /* 0x00000000000c5947 */ /* 0x000fea0003800000 */
[----:B------:R-:W5:Y:S02]  /*3ec0*/  LDG.E.U8 R99, desc[UR38][R8.64+0x60] ;  /* 0x0000602608637981 */ /* 0x000f64000c1e1100 */
[----:B-----5:R-:W-:-:S05]  /*3ed0*/  PRMT R12, R99, 0x8880, RZ ;  /* 0x00008880630c7816 */ /* 0x020fca00000000ff */
[----:B------:R-:W-:-:S07]  /*3ee0*/  IMAD R15, R12, R91, RZ ;  /* 0x0000005b0c0f7224 */ /* 0x000fce00078e02ff */
.L_x_131:
[----:B------:R-:W-:Y:S05]  /*3ef0*/  BSYNC B1 ;  /* 0x0000000000017941 */ /* 0x000fea0003800000 */
.L_x_130:
[----:B---3--:R-:W-:Y:S01]  /*3f00*/  @!P5 IMAD R13, R72, R90, R15 ;  /* 0x0000005a480dd224 */ /* 0x008fe200078e020f */
[----:B------:R-:W-:Y:S04]  /*3f10*/  BSSY B1, `(.L_x_132) ;  /* 0x0000006000017945 */ /* 0x000fe80003800000 */
[----:B------:R3:W-:Y:S01]  /*3f20*/  @!P5 STG.E.U8 desc[UR38][R4.64+0x60], R13 ;  /* 0x0000600d0400d986 */ /* 0x0007e2000c101126 */
[----:B------:R-:W-:Y:S05]  /*3f30*/  @P2 BRA `(.L_x_133) ;  /* 0x00000000000c2947 */ /* 0x000fea0003800000 */
[----:B------:R-:W5:Y:S02]  /*3f40*/  LDG.E.U8 R99, desc[UR38][R8.64+0x61] ;  /* 0x0000612608637981 */ /* 0x000f64000c1e1100 */
[----:B-----5:R-:W-:-:S05]  /*3f50*/  PRMT R12, R99, 0x8880, RZ ;  /* 0x00008880630c7816 */ /* 0x020fca00000000ff */
[----:B------:R-:W-:-:S07]  /*3f60*/  IMAD R15, R12, R91, RZ ;  /* 0x0000005b0c0f7224 */ /* 0x000fce00078e02ff */
.L_x_133:
[----:B------:R-:W-:Y:S05]  /*3f70*/  BSYNC B1 ;  /* 0x0000000000017941 */ /* 0x000fea0003800000 */
.L_x_132:
        /* <DEDUP_REMOVED lines=11> */
.L_x_135:
[----:B------:R-:W-:Y:S05]  /*4030*/  BSYNC B1 ;  /* 0x0000000000017941 */ /* 0x000fea0003800000 */
.L_x_134:
[----:B---3--:R-:W-:Y:S01]  /*4040*/  @!P4 IMAD R13, R74, R90, R15 ;  /* 0x0000005a4a0dc224 */ /* 0x008fe200078e020f */
[----:B------:R-:W-:Y:S04]  /*4050*/  BSSY B1, `(.L_x_136) ;  /* 0x0000006000017945 */ /* 0x000fe80003800000 */
[----:B------:R3:W-:Y:S01]  /*4060*/  @!P4 STG.E.U8 desc[UR38][R6.64+0x60], R13 ;  /* 0x0000600d0600c986 */ /* 0x0007e2000c101126 */
[----:B------:R-:W-:Y:S05]  /*4070*/  @P3 BRA `(.L_x_137) ;  /* 0x00000000000c3947 */ /* 0x000fea0003800000 */
[----:B------:R-:W5:Y:S02]  /*4080*/  LDG.E.U8 R99, desc[UR38][R10.64+0x61] ;  /* 0x000061260a637981 */ /* 0x000f64000c1e1100 */
[----:B-----5:R-:W-:-:S05]  /*4090*/  PRMT R12, R99, 0x8880, RZ ;  /* 0x00008880630c7816 */ /* 0x020fca00000000ff */
[----:B------:R-:W-:-:S07]  /*40a0*/  IMAD R15, R12, R91, RZ ;  /* 0x0000005b0c0f7224 */ /* 0x000fce00078e02ff */
.L_x_137:
[----:B------:R-:W-:Y:S05]  /*40b0*/  BSYNC B1 ;  /* 0x0000000000017941 */ /* 0x000fea0003800000 */
.L_x_136:
[----:B------:R-:W-:Y:S01]  /*40c0*/  @!P3 IMAD R75, R75, R90, R15 ;  /* 0x0000005a4b4bb224 */ /* 0x000fe200078e020f */
[----:B------:R-:W-:Y:S04]  /*40d0*/  BSSY B1, `(.L_x_138) ;  /* 0x0000006000017945 */ /* 0x000fe80003800000 */
[----:B------:R0:W-:Y:S01]  /*40e0*/  @!P3 STG.E.U8 desc[UR38][R6.64+0x61], R75 ;  /* 0x0000614b0600b986 */ /* 0x0001e2000c101126 */
[----:B------:R-:W-:Y:S05]  /*40f0*/  @P5 BRA `(.L_x_139) ;  /* 0x00000000000c5947 */ /* 0x000fea0003800000 */
[----:B------:R-:W5:Y:S02]  /*4100*/  LDG.E.U8 R99, desc[UR38][R8.64+0x68] ;  /* 0x0000682608637981 */ /* 0x000f64000c1e1100 */
[----:B-----5:R-:W-:-:S05]  /*4110*/  PRMT R12, R99, 0x8880, RZ ;  /* 0x00008880630c7816 */ /* 0x020fca00000000ff */
[----:B------:R-:W-:-:S07]  /*4120*/  IMAD R15, R12, R91, RZ ;  /* 0x0000005b0c0f7224 */ /* 0x000fce00078e02ff */
.L_x_139:
[----:B------:R-:W-:Y:S05]  /*4130*/  BSYNC B1 ;  /* 0x0000000000017941 */ /* 0x000fea0003800000 */
.L_x_138:
[----:B---3--:R-:W-:Y:S01]  /*4140*/  @!P5 IMAD R13, R76, R90, R15 ;  /* 0x0000005a4c0dd224 */ /* 0x008fe200078e020f */
[----:B------:R-:W-:Y:S04]  /*4150*/  BSSY B1, `(.L_x_140) ;  /* 0x0000006000017945 */ /* 0x000fe80003800000 */
[----:B------:R3:W-:Y:S01]  /*4160*/  @!P5 STG.E.U8 desc[UR38][R4.64+0x68], R13 ;  /* 0x0000680d0400d986 */ /* 0x0007e2000c101126 */
[----:B------:R-:W-:Y:S05]  /*4170*/  @P2 BRA `(.L_x_141) ;  /* 0x00000000000c2947 */ /* 0x000fea0003800000 */
[----:B------:R-:W5:Y:S02]  /*4180*/  LDG.E.U8 R99, desc[UR38][R8.64+0x69] ;  /* 0x0000692608637981 */ /* 0x000f64000c1e1100 */
[----:B-----5:R-:W-:-:S05]  /*4190*/  PRMT R12, R99, 0x8880, RZ ;  /* 0x00008880630c7816 */ /* 0x020fca00000000ff */
[----:B------:R-:W-:-:S07]  /*41a0*/  IMAD R15, R12, R91, RZ ;  /* 0x0000005b0c0f7224 */ /* 0x000fce00078e02ff */
.L_x_141:
[----:B------:R-:W-:Y:S05]  /*41b0*/  BSYNC B1 ;  /* 0x0000000000017941 */ /* 0x000fea0003800000 */
.L_x_140:
        /* <DEDUP_REMOVED lines=11> */
.L_x_143:
[----:B------:R-:W-:Y:S05]  /*4270*/  BSYNC B1 ;  /* 0x0000000000017941 */ /* 0x000fea0003800000 */
.L_x_142:
[----:B---3--:R-:W-:Y:S01]  /*4280*/  @!P4 IMAD R13, R78, R90, R15 ;  /* 0x0000005a4e0dc224 */ /* 0x008fe200078e020f */
[----:B------:R-:W-:Y:S04]  /*4290*/  BSSY B1, `(.L_x_144) ;  /* 0x0000006000017945 */ /* 0x000fe80003800000 */
[----:B------:R3:W-:Y:S01]  /*42a0*/  @!P4 STG.E.U8 desc[UR38][R6.64+0x68], R13 ;  /* 0x0000680d0600c986 */ /* 0x0007e2000c101126 */
[----:B------:R-:W-:Y:S05]  /*42b0*/  @P3 BRA `(.L_x_145) ;  /* 0x00000000000c3947 */ /* 0x000fea0003800000 */
[----:B------:R-:W5:Y:S02]  /*42c0*/  LDG.E.U8 R99, desc[UR38][R10.64+0x69] ;  /* 0x000069260a637981 */ /* 0x000f64000c1e1100 */
[----:B-----5:R-:W-:-:S05]  /*42d0*/  PRMT R12, R99, 0x8880, RZ ;  /* 0x00008880630c7816 */ /* 0x020fca00000000ff */
[----:B------:R-:W-:-:S07]  /*42e0*/  IMAD R15, R12, R91, RZ ;  /* 0x0000005b0c0f7224 */ /* 0x000fce00078e02ff */
.L_x_145:
[----:B------:R-:W-:Y:S05]  /*42f0*/  BSYNC B1 ;  /* 0x0000000000017941 */ /* 0x000fea0003800000 */
.L_x_144:
[----:B------:R-:W-:Y:S01]  /*4300*/  @!P3 IMAD R79, R79, R90, R15 ;  /* 0x0000005a4f4fb224 */ /* 0x000fe200078e020f */
[----:B------:R-:W-:Y:S04]  /*4310*/  BSSY B1, `(.L_x_146) ;  /* 0x0000006000017945 */ /* 0x000fe80003800000 */
[----:B------:R0:W-:Y:S01]  /*4320*/  @!P3 STG.E.U8 desc[UR38][R6.64+0x69], R79 ;  /* 0x0000694f0600b986 */ /* 0x0001e2000c101126 */
[----:B------:R-:W-:Y:S05]  /*4330*/  @P5 BRA `(.L_x_147) ;  /* 0x00000000000c5947 */ /* 0x000fea0003800000 */
[----:B------:R-:W5:Y:S02]  /*4340*/  LDG.E.U8 R99, desc[UR38][R8.64+0x70] ;  /* 0x0000702608637981 */ /* 0x000f64000c1e1100 */
[----:B-----5:R-:W-:-:S05]  /*4350*/  PRMT R12, R99, 0x8880, RZ ;  /* 0x00008880630c7816 */ /* 0x020fca00000000ff */
[----:B------:R-:W-:-:S07]  /*4360*/  IMAD R15, R12, R91, RZ ;  /* 0x0000005b0c0f7224 */ /* 0x000fce00078e02ff */
.L_x_147:
[----:B------:R-:W-:Y:S05]  /*4370*/  BSYNC B1 ;  /* 0x0000000000017941 */ /* 0x000fea0003800000 */
.L_x_146:
[----:B---3--:R-:W-:Y:S01]  /*4380*/  @!P5 IMAD R13, R80, R90, R15 ;  /* 0x0000005a500dd224 */ /* 0x008fe200078e020f */
[----:B------:R-:W-:Y:S04]  /*4390*/  BSSY B1, `(.L_x_148) ;  /* 0x0000006000017945 */ /* 0x000fe80003800000 */
[----:B------:R3:W-:Y:S01]  /*43a0*/  @!P5 STG.E.U8 desc[UR38][R4.64+0x70], R13 ;  /* 0x0000700d0400d986 */ /* 0x0007e2000c101126 */
[----:B------:R-:W-:Y:S05]  /*43b0*/  @P2 BRA `(.L_x_149) ;  /* 0x00000000000c2947 */ /* 0x000fea0003800000 */
[----:B------:R-:W5:Y:S02]  /*43c0*/  LDG.E.U8 R99, desc[UR38][R8.64+0x71] ;  /* 0x0000712608637981 */ /* 0x000f64000c1e1100 */
[----:B-----5:R-:W-:-:S05]  /*43d0*/  PRMT R12, R99, 0x8880, RZ ;  /* 0x00008880630c7816 */ /* 0x020fca00000000ff */
[----:B------:R-:W-:-:S07]  /*43e0*/  IMAD R15, R12, R91, RZ ;  /* 0x0000005b0c0f7224 */ /* 0x000fce00078e02ff */
.L_x_149:
[----:B------:R-:W-:Y:S05]  /*43f0*/  BSYNC B1 ;  /* 0x0000000000017941 */ /* 0x000fea0003800000 */
.L_x_148:
[----:B------:R-:W-:Y:S01]  /*4400*/  ISETP.LT.OR P4, PT, R3, 0x71, !P0 ;  /* 0x000000710300780c */ /* 0x000fe20004781670 */
[----:B------:R-:W-:Y:S01]  /*4410*/  @!P2 IMAD R81, R81, R90, R15 ;  /* 0x0000005a5151a224 */ /* 0x000fe200078e020f */
[----:B------:R-:W-:Y:S01]  /*4420*/  BSSY B1, `(.L_x_150) ;  /* 0x000000a000017945 */ /* 0x000fe20003800000 */
[C---:B------:R-:W-:Y:S02]  /*4430*/  ISETP.LT.OR P3, PT, R3.reuse, 0x72, !P0 ;  /* 0x000000720300780c */ /* 0x040fe40004761670 */
[C---:B------:R-:W-:Y:S01]  /*4440*/  ISETP.LT.OR P5, PT, R3.reuse, 0x79, !P0 ;  /* 0x000000790300780c */ /* 0x040fe200047a1670 */
[----:B------:R0:W-:Y:S01]  /*4450*/  @!P2 STG.E.U8 desc[UR38][R4.64+0x71], R81 ;  /* 0x000071510400a986 */ /* 0x0001e2000c101126 */
[C---:B------:R-:W-:Y:S02]  /*4460*/  ISETP.LT.OR P2, PT, R3.reuse, 0x79, !P1 ;  /* 0x000000790300780c */ /* 0x040fe40004f41670 */
[----:B------:R-:W-:-:S04]  /*4470*/  ISETP.LT.OR P1, PT, R3, 0x7a, !P1 ;  /* 0x0000007a0300780c */ /* 0x000fc80004f21670 */
[----:B------:R-:W-:Y:S09]  /*4480*/  @P4 BRA `(.L_x_151) ;  /* 0x00000000000c4947 */ /* 0x000ff20003800000 */
[----:B------:R-:W5:Y:S02]  /*4490*/  LDG.E.U8 R99, desc[UR38][R10.64+0x70] ;  /* 0x000070260a637981 */ /* 0x000f64000c1e1100 */
[----:B-----5:R-:W-:-:S05]  /*44a0*/  PRMT R12, R99, 0x8880, RZ ;  /* 0x00008880630c7816 */ /* 0x020fca00000000ff */
[----:B------:R-:W-:-:S07]  /*44b0*/  IMAD R15, R12, R91, RZ ;  /* 0x0000005b0c0f7224 */ /* 0x000fce00078e02ff */
.L_x_151:
[----:B------:R-:W-:Y:S05]  /*44c0*/  BSYNC B1 ;  /* 0x0000000000017941 */ /* 0x000fea0003800000 */
.L_x_150:
[----:B---3--:R-:W-:Y:S01]  /*44d0*/  @!P4 IMAD R13, R82, R90, R15 ;  /* 0x0000005a520dc224 */ /* 0x008fe200078e020f */
[----:B------:R-:W-:Y:S04]  /*44e0*/  BSSY B1, `(.L_x_152) ;  /* 0x0000006000017945 */ /* 0x000fe80003800000 */
[----:B------:R3:W-:Y:S01]  /*44f0*/  @!P4 STG.E.U8 desc[UR38][R6.64+0x70], R13 ;  /* 0x0000700d0600c986 */ /* 0x0007e2000c101126 */
[----:B------:R-:W-:Y:S05]  /*4500*/  @P3 BRA `(.L_x_153) ;  /* 0x00000000000c3947 */ /* 0x000fea0003800000 */
[----:B------:R-:W5:Y:S02]  /*4510*/  LDG.E.U8 R99, desc[UR38][R10.64+0x71] ;  /* 0x000071260a637981 */ /* 0x000f64000c1e1100 */
[----:B-----5:R-:W-:-:S05]  /*4520*/  PRMT R12, R99, 0x8880, RZ ;  /* 0x00008880630c7816 */ /* 0x020fca00000000ff */
[----:B------:R-:W-:-:S07]  /*4530*/  IMAD R15, R12, R91, RZ ;  /* 0x0000005b0c0f7224 */ /* 0x000fce00078e02ff */
.L_x_153:
[----:B------:R-:W-:Y:S05]  /*4540*/  BSYNC B1 ;  /* 0x0000000000017941 */ /* 0x000fea0003800000 */
.L_x_152:
[----:B------:R-:W-:Y:S01]  /*4550*/  @!P3 IMAD R83, R83, R90, R15 ;  /* 0x0000005a5353b224 */ /* 0x000fe200078e020f */
[----:B------:R-:W-:Y:S04]  /*4560*/  BSSY B1, `(.L_x_154) ;  /* 0x0000006000017945 */ /* 0x000fe80003800000 */
[----:B------:R0:W-:Y:S01]  /*4570*/  @!P3 STG.E.U8 desc[UR38][R6.64+0x71], R83 ;  /* 0x000071530600b986 */ /* 0x0001e2000c101126 */
[----:B------:R-:W-:Y:S05]  /*4580*/  @P2 BRA `(.L_x_155) ;  /* 0x00000000000c2947 */ /* 0x000fea0003800000 */
[----:B------:R-:W5:Y:S02]  /*4590*/  LDG.E.U8 R99, desc[UR38][R8.64+0x78] ;  /* 0x0000782608637981 */ /* 0x000f64000c1e1100 */
[----:B-----5:R-:W-:-:S05]  /*45a0*/  PRMT R12, R99, 0x8880, RZ ;  /* 0x00008880630c7816 */ /* 0x020fca00000000ff */
[----:B------:R-:W-:-:S07]  /*45b0*/  IMAD R15, R12, R91, RZ ;  /* 0x0000005b0c0f7224 */ /* 0x000fce00078e02ff */
.L_x_155:
[----:B------:R-:W-:Y:S05]  /*45c0*/  BSYNC B1 ;  /* 0x0000000000017941 */ /* 0x000fea0003800000 */
.L_x_154:
[----:B---3--:R-:W-:Y:S01]  /*45d0*/  @!P2 IMAD R13, R84, R90, R15 ;  /* 0x0000005a540da224 */ /* 0x008fe200078e020f */
[----:B------:R-:W-:Y:S04]  /*45e0*/  BSSY B1, `(.L_x_156) ;  /* 0x0000006000017945 */ /* 0x000fe80003800000 */
[----:B------:R3:W-:Y:S01]  /*45f0*/  @!P2 STG.E.U8 desc[UR38][R4.64+0x78], R13 ;  /* 0x0000780d0400a986 */ /* 0x0007e2000c101126 */
[----:B------:R-:W-:Y:S05]  /*4600*/  @P1 BRA `(.L_x_157) ;  /* 0x00000000000c1947 */ /* 0x000fea0003800000 */
[----:B------:R-:W5:Y:S02]  /*4610*/  LDG.E.U8 R99, desc[UR38][R8.64+0x79] ;  /* 0x0000792608637981 */ /* 0x000f64000c1e1100 */
[----:B-----5:R-:W-:-:S05]  /*4620*/  PRMT R12, R99, 0x8880, RZ ;  /* 0x00008880630c7816 */ /* 0x020fca00000000ff */
[----:B------:R-:W-:-:S07]  /*4630*/  IMAD R15, R12, R91, RZ ;  /* 0x0000005b0c0f7224 */ /* 0x000fce00078e02ff */
.L_x_157:
[----:B------:R-:W-:Y:S05]  /*4640*/  BSYNC B1 ;  /* 0x0000000000017941 */ /* 0x000fea0003800000 */
.L_x_156:
[----:B------:R-:W-:Y:S01]  /*4650*/  @!P1 IMAD R85, R85, R90, R15 ;  /* 0x0000005a55559224 */ /* 0x000fe200078e020f */
[----:B------:R-:W-:Y:S04]  /*4660*/  BSSY B1, `(.L_x_158) ;  /* 0x0000006000017945 */ /* 0x000fe80003800000 */
[----:B------:R0:W-:Y:S01]  /*4670*/  @!P1 STG.E.U8 desc[UR38][R4.64+0x79], R85 ;  /* 0x0000795504009986 */ /* 0x0001e2000c101126 */
[----:B------:R-:W-:Y:S05]  /*4680*/  @P5 BRA `(.L_x_159) ;  /* 0x00000000000c5947 */ /* 0x000fea0003800000 */
[----:B------:R-:W0:Y:S02]  /*4690*/  LDG.E.U8 R99, desc[UR38][R10.64+0x78] ;  /* 0x000078260a637981 */ /* 0x000e24000c1e1100 */
[----:B0123--:R-:W-:-:S05]  /*46a0*/  PRMT R4, R99, 0x8880, RZ ;  /* 0x0000888063047816 */ /* 0x00ffca00000000ff */
[----:B------:R-:W-:-:S07]  /*46b0*/  IMAD R15, R4, R91, RZ ;  /* 0x0000005b040f7224 */ /* 0x000fce00078e02ff */
.L_x_159:
[----:B------:R-:W-:Y:S05]  /*46c0*/  BSYNC B1 ;  /* 0x0000000000017941 */ /* 0x000fea0003800000 */
.L_x_158:
[----:B0123--:R-:W-:Y:S01]  /*46d0*/  @!P5 IMAD R5, R86, R90, R15 ;  /* 0x0000005a5605d224 */ /* 0x00ffe200078e020f */
[----:B------:R-:W-:Y:S01]  /*46e0*/  ISETP.LT.OR P0, PT, R3, 0x7a, !P0 ;  /* 0x0000007a0300780c */ /* 0x000fe20004701670 */
[----:B------:R-:W-:Y:S03]  /*46f0*/  BSSY B1, `(.L_x_160) ;  /* 0x0000006000017945 */ /* 0x000fe60003800000 */
[----:B------:R0:W-:Y:S09]  /*4700*/  @!P5 STG.E.U8 desc[UR38][R6.64+0x78], R5 ;  /* 0x000078050600d986 */ /* 0x0001f2000c101126 */
[----:B------:R-:W-:Y:S05]  /*4710*/  @P0 BRA `(.L_x_161) ;  /* 0x00000000000c0947 */ /* 0x000fea0003800000 */
[----:B------:R-:W2:Y:S02]  /*4720*/  LDG.E.U8 R99, desc[UR38][R10.64+0x79] ;  /* 0x000079260a637981 */ /* 0x000ea4000c1e1100 */
[----:B--2---:R-:W-:-:S05]  /*4730*/  PRMT R4, R99, 0x8880, RZ ;  /* 0x0000888063047816 */ /* 0x004fca00000000ff */
[----:B------:R-:W-:-:S07]  /*4740*/  IMAD R15, R4, R91, RZ ;  /* 0x0000005b040f7224 */ /* 0x000fce00078e02ff */
.L_x_161:
[----:B------:R-:W-:Y:S05]  /*4750*/  BSYNC B1 ;  /* 0x0000000000017941 */ /* 0x000fea0003800000 */
.L_x_160:
[----:B------:R-:W-:Y:S01]  /*4760*/  IMAD R15, R87, R90, R15 ;  /* 0x0000005a570f7224 */ /* 0x000fe200078e020f */
[----:B------:R-:W-:Y:S06]  /*4770*/  @P0 BRA `(.L_x_162) ;  /* 0x0000000c00100947 */ /* 0x000fec0003800000 */
[----:B------:R1:W-:Y:S01]  /*4780*/  STG.E.U8 desc[UR38][R6.64+0x79], R15 ;  /* 0x0000790f06007986 */ /* 0x0003e2000c101126 */
[----:B------:R-:W-:Y:S05]  /*4790*/  BRA `(.L_x_162) ;  /* 0x0000000c00087947 */ /* 0x000fea0003800000 */
.L_x_33:
[C---:B------:R-:W-:Y:S02]  /*47a0*/  ISETP.GE.AND P1, PT, R101.reuse, 0x1, PT ;  /* 0x000000016500780c */ /* 0x040fe40003f26270 */
[----:B------:R-:W-:Y:S02]  /*47b0*/  ISETP.GE.AND P0, PT, R101, 0x9, PT ;  /* 0x000000096500780c */ /* 0x000fe40003f06270 */
[C---:B------:R-:W-:Y:S02]  /*47c0*/  ISETP.LT.OR P4, PT, R3.reuse, 0x1, !P1 ;  /* 0x000000010300780c */ /* 0x040fe40004f81670 */
[C---:B------:R-:W-:Y:S02]  /*47d0*/  ISETP.LT.OR P3, PT, R3.reuse, 0x2, !P1 ;  /* 0x000000020300780c */ /* 0x040fe40004f61670 */
[C---:B------:R-:W-:Y:S02]  /*47e0*/  ISETP.LT.OR P2, PT, R3.reuse, 0x1, !P0 ;  /* 0x000000010300780c */ /* 0x040fe40004741670 */
[----:B------:R-:W-:-:S07]  /*47f0*/  ISETP.LT.OR P5, PT, R3, 0x2, !P0 ;  /* 0x000000020300780c */ /* 0x000fce00047a1670 */
[-C--:B------:R-:W-:Y:S02]  /*4800*/  @!P4 IMAD R9, R24, R90.reuse, RZ ;  /* 0x0000005a1809c224 */ /* 0x080fe400078e02ff */
[-C--:B------:R-:W-:Y:S02]  /*4810*/  @!P3 IMAD R25, R25, R90.reuse, RZ ;  /* 0x0000005a1919b224 */ /* 0x080fe400078e02ff */
[-C--:B------:R-:W-:Y:S01]  /*4820*/  @!P2 IMAD R11, R26, R90.reuse, RZ ;  /* 0x0000005a1a0ba224 */ /* 0x080fe200078e02ff */
[----:B------:R0:W-:Y:S01]  /*4830*/  @!P4 STG.E.U8 desc[UR38][R4.64], R9 ;  /* 0x000000090400c986 */ /* 0x0001e2000c101126 */
[----:B------:R-:W-:Y:S01]  /*4840*/  ISETP.LT.OR P4, PT, R3, 0x9, !P1 ;  /* 0x000000090300780c */ /* 0x000fe20004f81670 */
[----:B------:R-:W-:Y:S02]  /*4850*/  @!P5 IMAD R27, R27, R90, RZ ;  /* 0x0000005a1b1bd224 */ /* 0x000fe400078e02ff */
[----:B------:R-:W-:Y:S01]  /*4860*/  @!P3 STG.E.U8 desc[UR38][R4.64+0x1], R25 ;  /* 0x000001190400b986 */ /* 0x000fe2000c101126 */
[----:B------:R-:W-:-:S03]  /*4870*/  ISETP.LT.OR P3, PT, R3, 0xa, !P1 ;  /* 0x0000000a0300780c */ /* 0x000fc60004f61670 */
[----:B------:R1:W-:Y:S01]  /*4880*/  @!P2 STG.E.U8 desc[UR38][R6.64], R11 ;  /* 0x0000000b0600a986 */ /* 0x0003e2000c101126 */
[----:B------:R-:W-:-:S03]  /*4890*/  ISETP.LT.OR P2, PT, R3, 0x9, !P0 ;  /* 0x000000090300780c */ /* 0x000fc60004741670 */
[----:B------:R-:W-:Y:S01]  /*48a0*/  @!P5 STG.E.U8 desc[UR38][R6.64+0x1], R27 ;  /* 0x0000011b0600d986 */ /* 0x000fe2000c101126 */
[----:B------:R-:W-:Y:S01]  /*48b0*/  ISETP.LT.OR P5, PT, R3, 0xa, !P0 ;  /* 0x0000000a0300780c */ /* 0x000fe200047a1670 */
[----:B------:R-:W-:-:S04]  /*48c0*/  @!P4 IMAD R13, R28, R90, RZ ;  /* 0x0000005a1c0dc224 */ /* 0x000fc800078e02ff */
[-C--:B------:R-:W-:Y:S01]  /*48d0*/  @!P3 IMAD R29, R29, R90.reuse, RZ ;  /* 0x0000005a1d1db224 */ /* 0x080fe200078e02ff */
[----:B------:R-:W-:Y:S01]  /*48e0*/  @!P4 STG.E.U8 desc[UR38][R4.64+0x8], R13 ;  /* 0x0000080d0400c986 */ /* 0x000fe2000c101126 */
[C---:B------:R-:W-:Y:S02]  /*48f0*/  ISETP.LT.OR P4, PT, R3.reuse, 0x11, !P1 ;  /* 0x000000110300780c */ /* 0x040fe40004f81670 */
[-C--:B0-----:R-:W-:Y:S01]  /*4900*/  @!P2 IMAD R9, R30, R90.reuse, RZ ;  /* 0x0000005a1e09a224 */ /* 0x081fe200078e02ff */
[----:B------:R-:W-:Y:S01]  /*4910*/  @!P3 STG.E.U8 desc[UR38][R4.64+0x9], R29 ;  /* 0x0000091d0400b986 */ /* 0x000fe2000c101126 */
[----:B------:R-:W-:Y:S02]  /*4920*/  ISETP.LT.OR P3, PT, R3, 0x12, !P1 ;  /* 0x000000120300780c */ /* 0x000fe40004f61670 */
[----:B------:R-:W-:Y:S01]  /*4930*/  @!P5 IMAD R31, R31, R90, RZ ;  /* 0x0000005a1f1fd224 */ /* 0x000fe200078e02ff */
[----:B------:R0:W-:Y:S01]  /*4940*/  @!P2 STG.E.U8 desc[UR38][R6.64+0x8], R9 ;  /* 0x000008090600a986 */ /* 0x0001e2000c101126 */
[----:B------:R-:W-:-:S03]  /*4950*/  ISETP.LT.OR P2, PT, R3, 0x11, !P0 ;  /* 0x000000110300780c */ /* 0x000fc60004741670 */
[----:B------:R-:W-:Y:S01]  /*4960*/  @!P5 STG.E.U8 desc[UR38][R6.64+0x9], R31 ;  /* 0x0000091f0600d986 */ /* 0x000fe2000c101126 */
[----:B------:R-:W-:Y:S01]  /*4970*/  ISETP.LT.OR P5, PT, R3, 0x12, !P0 ;  /* 0x000000120300780c */ /* 0x000fe200047a1670 */
[----:B-1----:R-:W-:-:S04]  /*4980*/  @!P4 IMAD R11, R32, R90, RZ ;  /* 0x0000005a200bc224 */ /* 0x002fc800078e02ff */
        /* <DEDUP_REMOVED lines=109> */
[----:B------:R1:W-:Y:S01]  /*5060*/  @!P4 STG.E.U8 desc[UR38][R4.64+0x58], R13 ;  /* 0x0000580d0400c986 */ /* 0x0003e2000c101126 */
        /* <DEDUP_REMOVED lines=13> */
[-C--:B-1----:R-:W-:Y:S01]  /*5140*/  @!P2 IMAD R13, R74, R90.reuse, RZ ;  /* 0x0000005a4a0da224 */ /* 0x082fe200078e02ff */
[----:B------:R-:W-:Y:S01]  /*5150*/  @!P3 STG.E.U8 desc[UR38][R4.64+0x61], R73 ;  /* 0x000061490400b986 */ /* 0x000fe2000c101126 */
[----:B------:R-:W-:Y:S02]  /*5160*/  ISETP.LT.OR P3, PT, R3, 0x6a, !P1 ;  /* 0x0000006a0300780c */ /* 0x000fe40004f61670 */
[----:B------:R-:W-:Y:S01]  /*5170*/  @!P5 IMAD R75, R75, R90, RZ ;  /* 0x0000005a4b4bd224 */ /* 0x000fe200078e02ff */
[----:B------:R1:W-:Y:S01]  /*5180*/  @!P2 STG.E.U8 desc[UR38][R6.64+0x60], R13 ;  /* 0x0000600d0600a986 */ /* 0x0003e2000c101126 */
[----:B------:R-:W-:-:S03]  /*5190*/  ISETP.LT.OR P2, PT, R3, 0x69, !P0 ;  /* 0x000000690300780c */ /* 0x000fc60004741670 */
[----:B------:R-:W-:Y:S01]  /*51a0*/  @!P5 STG.E.U8 desc[UR38][R6.64+0x61], R75 ;  /* 0x0000614b0600d986 */ /* 0x000fe2000c101126 */
[----:B------:R-:W-:Y:S01]  /*51b0*/  ISETP.LT.OR P5, PT, R3, 0x6a, !P0 ;  /* 0x0000006a0300780c */ /* 0x000fe200047a1670 */
[----:B0-----:R-:W-:-:S04]  /*51c0*/  @!P4 IMAD R9, R76, R90, RZ ;  /* 0x0000005a4c09c224 */ /* 0x001fc800078e02ff */
[-C--:B------:R-:W-:Y:S01]  /*51d0*/  @!P3 IMAD R77, R77, R90.reuse, RZ ;  /* 0x0000005a4d4db224 */ /* 0x080fe200078e02ff */
[----:B------:R-:W-:Y:S01]  /*51e0*/  @!P4 STG.E.U8 desc[UR38][R4.64+0x68], R9 ;  /* 0x000068090400c986 */ /* 0x000fe2000c101126 */
[C---:B------:R-:W-:Y:S02]  /*51f0*/  ISETP.LT.OR P4, PT, R3.reuse, 0x72, !P1 ;  /* 0x000000720300780c */ /* 0x040fe40004f81670 */
[-C--:B--2---:R-:W-:Y:S01]  /*5200*/  @!P2 IMAD R11, R78, R90.reuse, RZ ;  /* 0x0000005a4e0ba224 */ /* 0x084fe200078e02ff */
[----:B------:R-:W-:Y:S01]  /*5210*/  @!P3 STG.E.U8 desc[UR38][R4.64+0x69], R77 ;  /* 0x0000694d0400b986 */ /* 0x000fe2000c101126 */
[----:B------:R-:W-:Y:S02]  /*5220*/  ISETP.LT.OR P3, PT, R3, 0x71, !P1 ;  /* 0x000000710300780c */ /* 0x000fe40004f61670 */
[----:B------:R-:W-:Y:S01]  /*5230*/  @!P5 IMAD R79, R79, R90, RZ ;  /* 0x0000005a4f4fd224 */ /* 0x000fe200078e02ff */
[----:B------:R0:W-:Y:S01]  /*5240*/  @!P2 STG.E.U8 desc[UR38][R6.64+0x68], R11 ;  /* 0x0000680b0600a986 */ /* 0x0001e2000c101126 */
[----:B------:R-:W-:-:S03]  /*5250*/  ISETP.LT.OR P2, PT, R3, 0x71, !P0 ;  /* 0x000000710300780c */ /* 0x000fc60004741670 */
[----:B------:R2:W-:Y:S01]  /*5260*/  @!P5 STG.E.U8 desc[UR38][R6.64+0x69], R79 ;  /* 0x0000694f0600d986 */ /* 0x0005e2000c101126 */
[----:B------:R-:W-:Y:S01]  /*5270*/  ISETP.LT.OR P5, PT, R3, 0x79, !P0 ;  /* 0x000000790300780c */ /* 0x000fe200047a1670 */
[----:B------:R-:W-:-:S04]  /*5280*/  @!P4 IMAD R81, R81, R90, RZ ;  /* 0x0000005a5151c224 */ /* 0x000fc800078e02ff */
[-C--:B-1----:R-:W-:Y:S01]  /*5290*/  @!P3 IMAD R13, R80, R90.reuse, RZ ;  /* 0x0000005a500db224 */ /* 0x082fe200078e02ff */
[----:B------:R2:W-:Y:S01]  /*52a0*/  @!P4 STG.E.U8 desc[UR38][R4.64+0x71], R81 ;  /* 0x000071510400c986 */ /* 0x0005e2000c101126 */
[C---:B------:R-:W-:Y:S02]  /*52b0*/  ISETP.LT.OR P4, PT, R3.reuse, 0x72, !P0 ;  /* 0x000000720300780c */ /* 0x040fe40004781670 */
[C---:B------:R-:W-:Y:S01]  /*52c0*/  ISETP.LT.OR P0, PT, R3.reuse, 0x7a, !P0 ;  /* 0x0000007a0300780c */ /* 0x040fe20004701670 */
[----:B------:R2:W-:Y:S01]  /*52d0*/  @!P3 STG.E.U8 desc[UR38][R4.64+0x70], R13 ;  /* 0x0000700d0400b986 */ /* 0x0005e2000c101126 */
[C---:B------:R-:W-:Y:S02]  /*52e0*/  ISETP.LT.OR P3, PT, R3.reuse, 0x79, !P1 ;  /* 0x000000790300780c */ /* 0x040fe40004f61670 */
[----:B------:R-:W-:Y:S01]  /*52f0*/  ISETP.LT.OR P1, PT, R3, 0x7a, !P1 ;  /* 0x0000007a0300780c */ /* 0x000fe20004f21670 */
[-C--:B------:R-:W-:Y:S02]  /*5300*/  @!P2 IMAD R3, R82, R90.reuse, RZ ;  /* 0x0000005a5203a224 */ /* 0x080fe400078e02ff */
[----:B0-----:R-:W-:-:S03]  /*5310*/  @!P5 IMAD R11, R86, R90, RZ ;  /* 0x0000005a560bd224 */ /* 0x001fc600078e02ff */
[----:B------:R2:W-:Y:S01]  /*5320*/  @!P2 STG.E.U8 desc[UR38][R6.64+0x70], R3 ;  /* 0x000070030600a986 */ /* 0x0005e2000c101126 */
[-C--:B------:R-:W-:Y:S02]  /*5330*/  @!P4 IMAD R83, R83, R90.reuse, RZ ;  /* 0x0000005a5353c224 */ /* 0x080fe400078e02ff */
[-C--:B------:R-:W-:Y:S02]  /*5340*/  @!P0 IMAD R87, R87, R90.reuse, RZ ;  /* 0x0000005a57578224 */ /* 0x080fe400078e02ff */
[-C--:B------:R-:W-:Y:S01]  /*5350*/  @!P3 IMAD R9, R84, R90.reuse, RZ ;  /* 0x0000005a5409b224 */ /* 0x080fe200078e02ff */
[----:B------:R2:W-:Y:S01]  /*5360*/  @!P4 STG.E.U8 desc[UR38][R6.64+0x71], R83 ;  /* 0x000071530600c986 */ /* 0x0005e2000c101126 */
[----:B------:R-:W-:-:S03]  /*5370*/  @!P1 IMAD R85, R85, R90, RZ ;  /* 0x0000005a55559224 */ /* 0x000fc600078e02ff */
[----:B------:R2:W-:Y:S04]  /*5380*/  @!P3 STG.E.U8 desc[UR38][R4.64+0x78], R9 ;  /* 0x000078090400b986 */ /* 0x0005e8000c101126 */
[----:B------:R2:W-:Y:S04]  /*5390*/  @!P1 STG.E.U8 desc[UR38][R4.64+0x79], R85 ;  /* 0x0000795504009986 */ /* 0x0005e8000c101126 */
[----:B------:R2:W-:Y:S04]  /*53a0*/  @!P5 STG.E.U8 desc[UR38][R6.64+0x78], R11 ;  /* 0x0000780b0600d986 */ /* 0x0005e8000c101126 */
[----:B------:R2:W-:Y:S02]  /*53b0*/  @!P0 STG.E.U8 desc[UR38][R6.64+0x79], R87 ;  /* 0x0000795706008986 */ /* 0x0005e4000c101126 */
.L_x_162:
[----:B------:R-:W-:Y:S05]  /*53c0*/  BSYNC B0 ;  /* 0x0000000000007941 */ /* 0x000fea0003800000 */
.L_x_32:
[----:B------:R-:W-:Y:S01]  /*53d0*/  IADD3 R16, P0, R16, UR36, RZ ;  /* 0x0000002410107c10 */ /* 0x000fe2000ff1e0ff */
[----:B------:R-:W-:Y:S01]  /*53e0*/  ULDC.64 UR4, c[0x0][0x650] ;  /* 0x0001940000047ab9 */ /* 0x000fe20000000a00 */
[----:B--2---:R-:W-:Y:S01]  /*53f0*/  PRMT R3, RZ, 0x7610, R3 ;  /* 0x00007610ff037816 */ /* 0x004fe20000000003 */
[----:B------:R-:W-:Y:S01]  /*5400*/  IMAD.MOV.U32 R100, RZ, RZ, -0x1 ;  /* 0xffffffffff647424 */ /* 0x000fe200078e00ff */
[----:B------:R-:W-:Y:S01]  /*5410*/  IADD3.X R17, R17, UR42, RZ, P0, !PT ;  /* 0x0000002a11117c10 */ /* 0x000fe200087fe4ff */
[----:B------:R-:W-:Y:S01]  /*5420*/  IMAD.MOV.U32 R23, RZ, RZ, -0x1 ;  /* 0xffffffffff177424 */ /* 0x000fe200078e00ff */
[----:B------:R-:W-:-:S04]  /*5430*/  ISETP.GE.U32.AND P0, PT, R16, UR4, PT ;  /* 0x0000000410007c0c */ /* 0x000fc8000bf06070 */
[----:B------:R-:W-:-:S13]  /*5440*/  ISETP.GE.U32.AND.EX P0, PT, R17, UR5, PT, P0 ;  /* 0x0000000511007c0c */ /* 0x000fda000bf06100 */
[----:B------:R-:W-:Y:S05]  /*5450*/  @P0 BRA `(.L_x_163) ;  /* 0x00000004004c0947 */ /* 0x000fea0003800000 */
[----:B------:R-:W2:Y:S01]  /*5460*/  LDC.64 R10, c[0x0][0x628] ;  /* 0x00018a00ff0a7b82 */ /* 0x000ea20000000a00 */
[----:B------:R-:W3:Y:S01]  /*5470*/  S2R R12, SR_CTAID.X ;  /* 0x00000000000c7919 */ /* 0x000ee20000002500 */
[----:B------:R-:W-:Y:S02]  /*5480*/  IMAD.MOV.U32 R8, RZ, RZ, R16 ;  /* 0x000000ffff087224 */ /* 0x000fe400078e0010 */
[----:B------:R-:W-:Y:S01]  /*5490*/  IMAD.MOV.U32 R9, RZ, RZ, R17 ;  /* 0x000000ffff097224 */ /* 0x000fe200078e0011 */
[----:B------:R-:W0:Y:S03]  /*54a0*/  S2R R20, SR_CTAID.Y ;  /* 0x0000000000147919 */ /* 0x000e260000002600 */
[----:B------:R-:W0:Y:S08]  /*54b0*/  LDC R0, c[0x0][0x630] ;  /* 0x00018c00ff007b82 */ /* 0x000e300000000800 */
[----:B-1----:R-:W1:Y:S01]  /*54c0*/  LDC.64 R14, c[0x0][0x620] ;  /* 0x00018800ff0e7b82 */ /* 0x002e620000000a00 */
[----:B--2---:R-:W-:-:S04]  /*54d0*/  ISETP.NE.U32.AND P0, PT, R10, RZ, PT ;  /* 0x000000ff0a00720c */ /* 0x004fc80003f05070 */
[----:B------:R-:W-:-:S13]  /*54e0*/  ISETP.NE.AND.EX P0, PT, R11, RZ, PT, P0 ;  /* 0x000000ff0b00720c */ /* 0x000fda0003f05300 */
[----:B01-3--:R-:W-:Y:S05]  /*54f0*/  @!P0 BRA `(.L_x_164) ;  /* 0x0000000000288947 */ /* 0x00bfea0003800000 */
[----:B------:R-:W0:Y:S02]  /*5500*/  LDC R3, c[0x0][0x634] ;  /* 0x00018d00ff037b82 */ /* 0x000e240000000800 */
[----:B0-----:R-:W-:-:S05]  /*5510*/  IADD3 R3, P0, R16, R3, RZ ;  /* 0x0000000310037210 */ /* 0x001fca0007f1e0ff */
[----:B------:R-:W-:-:S04]  /*5520*/  IMAD.X R13, RZ, RZ, R17, P0 ;  /* 0x000000ffff0d7224 */ /* 0x000fc800000e0611 */
[----:B------:R-:W-:-:S04]  /*5530*/  IMAD.WIDE.U32 R4, R13, R10, RZ ;  /* 0x0000000a0d047225 */ /* 0x000fc800078e00ff */
[----:B----4-:R-:W-:-:S04]  /*5540*/  IMAD.WIDE.U32 R6, P0, R3, R11, R4 ;  /* 0x0000000b03067225 */ /* 0x010fc80007800004 */
[----:B------:R-:W-:-:S04]  /*5550*/  IMAD.WIDE.U32 R4, R3, R10, RZ ;  /* 0x0000000a03047225 */ /* 0x000fc800078e00ff */
[----:B------:R-:W-:Y:S01]  /*5560*/  IMAD.X R9, RZ, RZ, RZ, P0 ;  /* 0x000000ffff097224 */ /* 0x000fe200000e06ff */
[----:B------:R-:W-:Y:S01]  /*5570*/  IADD3 RZ, P0, R5, R6, RZ ;  /* 0x0000000605ff7210 */ /* 0x000fe20007f1e0ff */
[----:B------:R-:W-:-:S04]  /*5580*/  IMAD.MOV.U32 R8, RZ, RZ, R7 ;  /* 0x000000ffff087224 */ /* 0x000fc800078e0007 */
[----:B------:R-:W-:-:S08]  /*5590*/  IMAD.WIDE.U32.X R8, R13, R11, R8, P0 ;  /* 0x0000000b0d087225 */ /* 0x000fd000000e0408 */
.L_x_164:
[-CC-:B------:R-:W-:Y:S01]  /*55a0*/  SHF.R.U64 R23, R8, R0.reuse, R9.reuse ;  /* 0x0000000008177219 */ /* 0x180fe20000001209 */
[----:B----4-:R-:W0:Y:S01]  /*55b0*/  LDC.64 R26, c[0x0][0x640] ;  /* 0x00019000ff1a7b82 */ /* 0x010e220000000a00 */
[----:B------:R-:W-:Y:S01]  /*55c0*/  SHF.R.U32.HI R0, RZ, R0, R9 ;  /* 0x00000000ff007219 */ /* 0x000fe20000011609 */
[----:B------:R-:W-:Y:S01]  /*55d0*/  ULDC UR4, c[0x0][0x150] ;  /* 0x0000540000047ab9 */ /* 0x000fe20000000800 */
[----:B------:R-:W-:Y:S02]  /*55e0*/  IADD3 R3, P0, RZ, -R23, RZ ;  /* 0x80000017ff037210 */ /* 0x000fe40007f1e0ff */
[----:B------:R-:W-:-:S03]  /*55f0*/  I2FP.F32.U32 R7, R12 ;  /* 0x0000000c00077245 */ /* 0x000fc60000201000 */
[----:B------:R-:W1:Y:S01]  /*5600*/  LDC R6, c[0x0][0x618] ;  /* 0x00018600ff067b82 */ /* 0x000e620000000800 */
[----:B------:R-:W-:Y:S02]  /*5610*/  IMAD.X R5, RZ, RZ, ~R0, P0 ;  /* 0x000000ffff057224 */ /* 0x000fe400000e0e00 */
[----:B------:R-:W-:Y:S01]  /*5620*/  FMUL R7, R7, UR4 ;  /* 0x0000000407077c20 */ /* 0x000fe20008400000 */
[----:B------:R-:W-:Y:S01]  /*5630*/  ULDC UR4, c[0x0][0x154] ;  /* 0x0000550000047ab9 */ /* 0x000fe20000000800 */
[-C--:B------:R-:W-:Y:S02]  /*5640*/  IMAD R0, R5, R14.reuse, RZ ;  /* 0x0000000e05007224 */ /* 0x080fe400078e02ff */
[C---:B------:R-:W-:Y:S01]  /*5650*/  IMAD.WIDE.U32 R4, R3.reuse, R14, R16 ;  /* 0x0000000e03047225 */ /* 0x040fe200078e0010 */
[----:B------:R-:W2:Y:S01]  /*5660*/  LDC R11, c[0x0][0x608] ;  /* 0x00018200ff0b7b82 */ /* 0x000ea20000000800 */
[----:B------:R-:W3:Y:S02]  /*5670*/  F2I.U32.TRUNC.NTZ R7, R7 ;  /* 0x0000000700077305 */ /* 0x000ee4000020f000 */
[----:B------:R-:W-:-:S04]  /*5680*/  IMAD R3, R3, R15, R0 ;  /* 0x0000000f03037224 */ /* 0x000fc800078e0200 */
[----:B------:R-:W-:Y:S01]  /*5690*/  IMAD.IADD R3, R5, 0x1, R3 ;  /* 0x0000000105037824 */ /* 0x000fe200078e0203 */
[----:B------:R-:W4:Y:S01]  /*56a0*/  LDC R8, c[0x0][0x658] ;  /* 0x00019600ff087b82 */ /* 0x000f220000000800 */
[----:B------:R-:W-:Y:S02]  /*56b0*/  I2FP.F32.U32 R5, R20 ;  /* 0x0000001400057245 */ /* 0x000fe40000201000 */
[----:B0-----:R-:W-:-:S04]  /*56c0*/  ISETP.NE.U32.AND P0, PT, R26, RZ, PT ;  /* 0x000000ff1a00720c */ /* 0x001fc80003f05070 */
[----:B------:R-:W-:Y:S01]  /*56d0*/  ISETP.NE.AND.EX P0, PT, R27, RZ, PT, P0 ;  /* 0x000000ff1b00720c */ /* 0x000fe20003f05300 */
[----:B------:R-:W0:Y:S01]  /*56e0*/  LDC R9, c[0x0][0x144] ;  /* 0x00005100ff097b82 */ /* 0x000e220000000800 */
[-C--:B-1----:R-:W-:Y:S01]  /*56f0*/  SHF.R.U32.HI R0, RZ, R6.reuse, R3 ;  /* 0x00000006ff007219 */ /* 0x082fe20000011603 */
[----:B---3--:R-:W-:Y:S01]  /*5700*/  IMAD.MOV R7, RZ, RZ, -R7 ;  /* 0x000000ffff077224 */ /* 0x008fe200078e0a07 */
[----:B------:R-:W-:Y:S01]  /*5710*/  SHF.R.U64 R13, R4, R6, R3 ;  /* 0x00000006040d7219 */ /* 0x000fe20000001203 */
[----:B------:R-:W-:-:S04]  /*5720*/  FMUL R6, R5, UR4 ;  /* 0x0000000405067c20 */ /* 0x000fc80008400000 */
[----:B------:R-:W1:Y:S01]  /*5730*/  LDC R21, c[0x0][0x148] ;  /* 0x00005200ff157b82 */ /* 0x000e620000000800 */
[-CC-:B--2---:R-:W-:Y:S02]  /*5740*/  SHF.R.U64 R10, R13, R11.reuse, R0.reuse ;  /* 0x0000000b0d0a7219 */ /* 0x184fe40000001200 */
[----:B------:R-:W-:Y:S02]  /*5750*/  SHF.R.U32.HI R3, RZ, R11, R0 ;  /* 0x0000000bff037219 */ /* 0x000fe40000011600 */
[----:B------:R2:W3:Y:S03]  /*5760*/  F2I.U32.TRUNC.NTZ R0, R6 ;  /* 0x0000000600007305 */ /* 0x0004e6000020f000 */
[----:B------:R-:W1:Y:S01]  /*5770*/  LDC R14, c[0x0][0x648] ;  /* 0x00019200ff0e7b82 */ /* 0x000e620000000800 */
[-CC-:B----4-:R-:W-:Y:S02]  /*5780*/  SHF.R.U64 R15, R10, R8.reuse, R3.reuse ;  /* 0x000000080a0f7219 */ /* 0x190fe40000001203 */
[----:B------:R-:W-:-:S03]  /*5790*/  SHF.R.U32.HI R5, RZ, R8, R3 ;  /* 0x00000008ff057219 */ /* 0x000fc60000011603 */
[----:B------:R-:W-:Y:S02]  /*57a0*/  IMAD.MOV.U32 R4, RZ, RZ, R15 ;  /* 0x000000ffff047224 */ /* 0x000fe400078e000f */
[----:B------:R-:W4:Y:S01]  /*57b0*/  LDC R24, c[0x0][0x638] ;  /* 0x00018e00ff187b82 */ /* 0x000f220000000800 */
[----:B0-----:R-:W-:-:S07]  /*57c0*/  IMAD R25, R9, R7, R12 ;  /* 0x0000000709197224 */ /* 0x001fce00078e020c */
[----:B------:R-:W0:Y:S08]  /*57d0*/  LDC R28, c[0x0][0x610] ;  /* 0x00018400ff1c7b82 */ /* 0x000e300000000800 */
[----:B------:R-:W0:Y:S01]  /*57e0*/  LDC R29, c[0x0][0x600] ;  /* 0x00018000ff1d7b82 */ /* 0x000e220000000800 */
[----:B--23--:R-:W-:Y:S05]  /*57f0*/  @!P0 BRA `(.L_x_165) ;  /* 0x0000000000288947 */ /* 0x00cfea0003800000 */
[----:B------:R-:W2:Y:S02]  /*5800*/  LDC R4, c[0x0][0x64c] ;  /* 0x00019300ff047b82 */ /* 0x000ea40000000800 */
[----:B--2---:R-:W-:-:S05]  /*5810*/  IADD3 R3, P0, R15, R4, RZ ;  /* 0x000000040f037210 */ /* 0x004fca0007f1e0ff */
        /* <DEDUP_REMOVED lines=8> */
.L_x_165:
[----:B------:R-:W-:Y:S02]  /*58a0*/  ISETP.NE.AND P0, PT, R2, 0x1, PT ;  /* 0x000000010200780c */ /* 0x000fe40003f05270 */
[----:B-1----:R-:W-:Y:S01]  /*58b0*/  SHF.R.U64 R3, R4, R14, R5 ;  /* 0x0000000e04037219 */ /* 0x002fe20000001205 */
[----:B------:R-:W-:Y:S01]  /*58c0*/  IMAD.MOV R5, RZ, RZ, -R0 ;  /* 0x000000ffff057224 */ /* 0x000fe200078e0a00 */
[----:B------:R-:W-:Y:S02]  /*58d0*/  LOP3.LUT R0, R10, R97, RZ, 0xc0, !PT ;  /* 0x000000610a007212 */ /* 0x000fe400078ec0ff */
[----:B------:R-:W-:Y:S01]  /*58e0*/  LOP3.LUT R6, R13, R96, RZ, 0xc0, !PT ;  /* 0x000000600d067212 */ /* 0x000fe200078ec0ff */
[----:B------:R-:W-:Y:S02]  /*58f0*/  IMAD.MOV R4, RZ, RZ, -R3 ;  /* 0x000000ffff047224 */ /* 0x000fe400078e0a03 */
[----:B------:R-:W-:Y:S02]  /*5900*/  IMAD R0, R93, R3, R0 ;  /* 0x000000035d007224 */ /* 0x000fe400078e0200 */
[----:B----4-:R-:W-:-:S02]  /*5910*/  IMAD R3, R4, R24, R15 ;  /* 0x0000001804037224 */ /* 0x010fc400078e020f */
[----:B------:R-:W-:Y:S02]  /*5920*/  @P0 IMAD R25, R21, R5, R20 ;  /* 0x0000000515190224 */ /* 0x000fe400078e0214 */
[----:B0-----:R-:W-:Y:S02]  /*5930*/  IMAD R5, R3, R29, R6 ;  /* 0x0000001d03057224 */ /* 0x001fe400078e0206 */
[----:B------:R-:W-:Y:S02]  /*5940*/  IMAD R0, R0, R28, R25 ;  /* 0x0000001c00007224 */ /* 0x000fe400078e0219 */
[----:B------:R-:W-:-:S03]  /*5950*/  IMAD.MOV.U32 R4, RZ, RZ, 0x1 ;  /* 0x00000001ff047424 */ /* 0x000fc600078e00ff */
[----:B------:R-:W-:Y:S02]  /*5960*/  SEL R100, R5, R0, !P0 ;  /* 0x0000000005647207 */ /* 0x000fe40004000000 */
[----:B------:R-:W-:Y:S02]  /*5970*/  PRMT R3, R4, 0x7610, R3 ;  /* 0x0000761004037816 */ /* 0x000fe40000000003 */
[----:B------:R-:W-:-:S07]  /*5980*/  SEL R0, R0, R5, !P0 ;  /* 0x0000000500007207 */ /* 0x000fce0004000000 */
.L_x_163:
[----:B------:R-:W-:Y:S01]  /*5990*/  LOP3.LUT P0, RZ, R3, 0xff, RZ, 0xc0, !PT ;  /* 0x000000ff03ff7812 */ /* 0x000fe2000780c0ff */
[----:B------:R-:W-:Y:S01]  /*59a0*/  UIMAD.WIDE.U32 UR4, UR41, -0x55555555, URZ ;  /* 0xaaaaaaab290478a5 */ /* 0x000fe2000f8e003f */
[----:B------:R-:W-:-:S03]  /*59b0*/  IMAD.MOV.U32 R101, RZ, RZ, R0 ;  /* 0x000000ffff657224 */ /* 0x000fc600078e0000 */
[----:B------:R-:W-:-:S04]  /*59c0*/  USHF.R.U32.HI UR4, URZ, 0x1, UR5 ;  /* 0x000000013f047899 */ /* 0x000fc80008011605 */
[----:B------:R-:W-:-:S04]  /*59d0*/  UIMAD UR41, UR4, -0x3, UR41 ;  /* 0xfffffffd042978a4 */ /* 0x000fc8000f8e0229 */
[----:B------:R-:W-:Y:S08]  /*59e0*/  @P0 BRA `(.L_x_166) ;  /* 0xffffffb800900947 */ /* 0x000ff0000383ffff */
[----:B------:R-:W-:Y:S05]  /*59f0*/  EXIT ;  /* 0x000000000000794d */ /* 0x000fea0003800000 */
.L_x_7:
        /* <DEDUP_REMOVED lines=26> */
.L_x_168:
[----:B------:R-:W0:Y:S01]  /*5ba0*/  LDC.64 R28, c[0x0][0x640] ;  /* 0x00019000ff1c7b82 */ /* 0x000e220000000a00 */
[-CC-:B------:R-:W-:Y:S01]  /*5bb0*/  SHF.R.U64 R22, R12, R20.reuse, R13.reuse ;  /* 0x000000140c167219 */ /* 0x180fe2000000120d */
[----:B------:R-:W-:Y:S01]  /*5bc0*/  IMAD.MOV.U32 R26, RZ, RZ, 0x1 ;  /* 0x00000001ff1a7424 */ /* 0x000fe200078e00ff */
[----:B------:R-:W-:Y:S02]  /*5bd0*/  SHF.R.U32.HI R8, RZ, R20, R13 ;  /* 0x00000014ff087219 */ /* 0x000fe4000001160d */
[----:B------:R-:W-:-:S03]  /*5be0*/  IADD3 R11, P0, RZ, -R22, RZ ;  /* 0x80000016ff0b7210 */ /* 0x000fc60007f1e0ff */
[----:B------:R-:W1:Y:S02]  /*5bf0*/  LDC R12, c[0x0][0x618] ;  /* 0x00018600ff0c7b82 */ /* 0x000e640000000800 */
[----:B------:R-:W-:-:S04]  /*5c00*/  IMAD.X R9, RZ, RZ, ~R8, P0 ;  /* 0x000000ffff097224 */ /* 0x000fc800000e0e08 */
[-C--:B------:R-:W-:Y:S02]  /*5c10*/  IMAD R10, R9, R24.reuse, RZ ;  /* 0x00000018090a7224 */ /* 0x080fe400078e02ff */
[----:B------:R-:W2:Y:S01]  /*5c20*/  LDC R20, c[0x0][0x608] ;  /* 0x00018200ff147b82 */ /* 0x000ea20000000800 */
[----:B------:R-:W-:-:S04]  /*5c30*/  IMAD.WIDE.U32 R8, R11, R24, R16 ;  /* 0x000000180b087225 */ /* 0x000fc800078e0010 */
[----:B------:R-:W-:Y:S02]  /*5c40*/  IMAD R11, R11, R25, R10 ;  /* 0x000000190b0b7224 */ /* 0x000fe400078e020a */
[----:B------:R-:W-:Y:S01]  /*5c50*/  IMAD.MOV.U32 R10, RZ, RZ, -0x1 ;  /* 0xffffffffff0a7424 */ /* 0x000fe200078e00ff */
[----:B------:R-:W3:Y:S01]  /*5c60*/  LDC R27, c[0x0][0x658] ;  /* 0x00019600ff1b7b82 */ /* 0x000ee20000000800 */
[----:B------:R-:W-:Y:S01]  /*5c70*/  IMAD.IADD R9, R9, 0x1, R11 ;  /* 0x0000000109097824 */ /* 0x000fe200078e020b */
[----:B0-----:R-:W-:-:S04]  /*5c80*/  ISETP.NE.U32.AND P0, PT, R28, RZ, PT ;  /* 0x000000ff1c00720c */ /* 0x001fc80003f05070 */
        /* <DEDUP_REMOVED lines=25> */
.L_x_169:
[----:B------:R-:W-:Y:S01]  /*5e20*/  ISETP.NE.AND P0, PT, R2, 0x1, PT ;  /* 0x000000010200780c */ /* 0x000fe20003f05270 */
[----:B------:R-:W-:Y:S01]  /*5e30*/  IMAD.MOV.U32 R12, RZ, RZ, R22 ;  /* 0x000000ffff0c7224 */ /* 0x000fe200078e0016 */
[----:B-1----:R-:W-:Y:S02]  /*5e40*/  SHF.R.U64 R8, R8, R24, R9 ;  /* 0x0000001808087219 */ /* 0x002fe40000001209 */
[----:B------:R-:W-:Y:S01]  /*5e50*/  LOP3.LUT R5, R19, R30, RZ, 0xc0, !PT ;  /* 0x0000001e13057212 */ /* 0x000fe200078ec0ff */
[----:B0-----:R-:W-:Y:S01]  /*5e60*/  VIADD R19, R23, 0xffffffff ;  /* 0xffffffff17137836 */ /* 0x001fe20000000000 */
[----:B------:R-:W-:Y:S01]  /*5e70*/  SHF.L.U32 R26, R26, R27, RZ ;  /* 0x0000001b1a1a7219 */ /* 0x000fe200000006ff */
[----:B------:R-:W-:-:S03]  /*5e80*/  IMAD.MOV R9, RZ, RZ, -R8 ;  /* 0x000000ffff097224 */ /* 0x000fc600078e0a08 */
[----:B------:R-:W-:Y:S01]  /*5e90*/  LOP3.LUT R19, R14, R19, RZ, 0xc0, !PT ;  /* 0x000000130e137212 */ /* 0x000fe200078ec0ff */
[----:B------:R-:W-:Y:S02]  /*5ea0*/  IMAD R5, R26, R8, R5 ;  /* 0x000000081a057224 */ /* 0x000fe400078e0205 */
[----:B------:R-:W-:Y:S02]  /*5eb0*/  @P0 IMAD R6, R7, R21, R4 ;  /* 0x0000001507060224 */ /* 0x000fe400078e0204 */
[----:B--2---:R-:W-:Y:S02]  /*5ec0*/  IMAD R4, R9, R25, R20 ;  /* 0x0000001909047224 */ /* 0x004fe400078e0214 */
[----:B---3--:R-:W-:Y:S02]  /*5ed0*/  IMAD R6, R5, R31, R6 ;  /* 0x0000001f05067224 */ /* 0x008fe400078e0206 */
[----:B------:R-:W-:Y:S02]  /*5ee0*/  IMAD R19, R4, R23, R19 ;  /* 0x0000001704137224 */ /* 0x000fe400078e0213 */
[----:B------:R-:W-:-:S03]  /*5ef0*/  IMAD.MOV.U32 R8, RZ, RZ, 0x1 ;  /* 0x00000001ff087424 */ /* 0x000fc600078e00ff */
[----:B------:R-:W-:Y:S02]  /*5f00*/  SEL R20, R19, R6, !P0 ;  /* 0x0000000613147207 */ /* 0x000fe40004000000 */
[----:B------:R-:W-:-:S07]  /*5f10*/  SEL R19, R6, R19, !P0 ;  /* 0x0000001306137207 */ /* 0x000fce0004000000 */
.L_x_167:
[----:B------:R-:W-:-:S08]  /*5f20*/  NOP ;  /* 0x0000000000007918 */ /* 0x000fd00000000000 */
[----:B------:R-:W0:-:S00]  /*5f30*/  USETMAXREG.DEALLOC.CTAPOOL 0x28 ;  /* 0x00000028000079c8 */ /* 0x000e0000080e0500 */
[----:B0-----:R-:W-:-:S13]  /*5f40*/  ISETP.NE.AND P0, PT, R3, RZ, PT ;  /* 0x000000ff0300720c */ /* 0x001fda0003f05270 */
[----:B------:R-:W-:Y:S05]  /*5f50*/  @P0 EXIT ;  /* 0x000000000000094d */ /* 0x000fea0003800000 */
[----:B------:R-:W-:Y:S01]  /*5f60*/  LOP3.LUT P0, RZ, R8, 0xff, RZ, 0xc0, !PT ;  /* 0x000000ff08ff7812 */ /* 0x000fe2000780c0ff */
[----:B------:R-:W-:Y:S02]  /*5f70*/  IMAD.MOV.U32 R3, RZ, RZ, 0x1 ;  /* 0x00000001ff037424 */ /* 0x000fe400078e00ff */
[----:B------:R-:W-:-:S10]  /*5f80*/  IMAD.MOV.U32 R13, RZ, RZ, RZ ;  /* 0x000000ffff0d7224 */ /* 0x000fd400078e00ff */
[----:B------:R-:W-:Y:S05]  /*5f90*/  @!P0 BRA `(.L_x_170) ;  /* 0x0000000c00608947 */ /* 0x000fea0003800000 */
[----:B------:R-:W0:Y:S01]  /*5fa0*/  LDC R3, c[0x0][0x28c] ;  /* 0x0000a300ff037b82 */ /* 0x000e220000000800 */
[----:B------:R-:W-:Y:S01]  /*5fb0*/  UMOV UR11, 0x1 ;  /* 0x00000001000b7882 */ /* 0x000fe20000000000 */
[----:B------:R-:W-:Y:S01]  /*5fc0*/  ULDC UR5, c[0x0][0x658] ;  /* 0x0001960000057ab9 */ /* 0x000fe20000000800 */
[----:B------:R-:W-:Y:S01]  /*5fd0*/  UMOV UR10, 0xffffffff ;  /* 0xffffffff000a7882 */ /* 0x000fe20000000000 */
[----:B------:R-:W-:Y:S01]  /*5fe0*/  BSSY B0, `(.L_x_170) ;  /* 0x00000d3000007945 */ /* 0x000fe20003800000 */
[----:B------:R-:W-:Y:S01]  /*5ff0*/  USHF.L.U32 UR10, UR10, UR5, URZ ;  /* 0x000000050a0a7299 */ /* 0x000fe2000800063f */
[----:B------:R-:W-:Y:S01]  /*6000*/  IMAD.MOV.U32 R11, RZ, RZ, 0x1 ;  /* 0x00000001ff0b7424 */ /* 0x000fe200078e00ff */
[----:B------:R-:W-:Y:S01]  /*6010*/  LOP3.LUT R10, R18, 0x2, RZ, 0xfc, !PT ;  /* 0x00000002120a7812 */ /* 0x000fe200078efcff */
[----:B------:R-:W1:Y:S01]  /*6020*/  S2UR UR9, SR_CgaCtaId ;  /* 0x00000000000979c3 */ /* 0x000e620000008800 */
[----:B------:R-:W-:Y:S01]  /*6030*/  IMAD.MOV.U32 R13, RZ, RZ, RZ ;  /* 0x000000ffff0d7224 */ /* 0x000fe200078e00ff */
[----:B------:R-:W-:Y:S01]  /*6040*/  ULDC UR4, c[0x0][0x600] ;  /* 0x0001800000047ab9 */ /* 0x000fe20000000800 */
[----:B------:R-:W-:Y:S01]  /*6050*/  UMOV UR15, 0x5 ;  /* 0x00000005000f7882 */ /* 0x000fe20000000000 */
[----:B------:R-:W-:-:S02]  /*6060*/  UIADD3 UR4, UR4, -0x1, URZ ;  /* 0xffffffff04047890 */ /* 0x000fc4000fffe03f */
[----:B------:R-:W-:Y:S01]  /*6070*/  USHF.L.U32 UR5, UR11, UR5, URZ ;  /* 0x000000050b057299 */ /* 0x000fe2000800063f */
[----:B------:R-:W-:Y:S01]  /*6080*/  ULDC.64 UR24, c[0x0][0x198] ;  /* 0x0000660000187ab9 */ /* 0x000fe20000000a00 */
[----:B0-----:R-:W-:-:S05]  /*6090*/  VIADD R3, R3, 0x7f ;  /* 0x0000007f03037836 */ /* 0x001fca0000000000 */
[----:B------:R-:W-:Y:S01]  /*60a0*/  SHF.R.S32.HI R4, RZ, 0x1f, R3 ;  /* 0x0000001fff047819 */ /* 0x000fe20000011403 */
[----:B-1----:R-:W-:-:S03]  /*60b0*/  ULOP3.LUT UR8, UR9, 0x1, URZ, 0xc0, !UPT ;  /* 0x0000000109087892 */ /* 0x002fc6000f8ec03f */
[----:B------:R-:W-:Y:S01]  /*60c0*/  LEA.HI R4, R4, R3, RZ, 0x7 ;  /* 0x0000000304047211 */ /* 0x000fe200078f38ff */
[----:B------:R-:W-:Y:S01]  /*60d0*/  USHF.R.U32.HI UR26, URZ, 0x1, UR9 ;  /* 0x000000013f1a7899 */ /* 0x000fe20008011609 */
[----:B------:R-:W-:Y:S01]  /*60e0*/  IMAD.MOV.U32 R3, RZ, RZ, 0x1 ;  /* 0x00000001ff037424 */ /* 0x000fe200078e00ff */
[----:B------:R-:W-:Y:S01]  /*60f0*/  USHF.L.U32 UR6, UR9, 0x6, URZ ;  /* 0x0000000609067899 */ /* 0x000fe2000800063f */
[----:B------:R-:W-:Y:S01]  /*6100*/  SHF.R.S32.HI R8, RZ, 0x7, R4 ;  /* 0x00000007ff087819 */ /* 0x000fe20000011404 */
[----:B------:R-:W-:Y:S02]  /*6110*/  USHF.L.U32 UR7, UR9, 0xd, URZ ;  /* 0x0000000d09077899 */ /* 0x000fe4000800063f */
[----:B------:R-:W-:Y:S02]  /*6120*/  ULOP3.LUT UR9, UR9, 0xfffffffe, URZ, 0xc0, !UPT ;  /* 0xfffffffe09097892 */ /* 0x000fe4000f8ec03f */
[----:B------:R-:W-:Y:S01]  /*6130*/  UISETP.GT.U32.AND UP0, UPT, UR8, 0xffff, UPT ;  /* 0x0000ffff0800788c */ /* 0x000fe2000bf04070 */
[----:B------:R-:W-:Y:S01]  /*6140*/  VIADD R9, R8, 0x1 ;  /* 0x0000000108097836 */ /* 0x000fe20000000000 */
[----:B------:R-:W-:-:S02]  /*6150*/  USHF.L.U32 UR14, UR11, UR9, URZ ;  /* 0x000000090b0e7299 */ /* 0x000fc4000800063f */
[----:B------:R-:W-:Y:S02]  /*6160*/  ULOP3.LUT UR9, UR9, 0x1, URZ, 0xfc, !UPT ;  /* 0x0000000109097892 */ /* 0x000fe4000f8efc3f */
[----:B------:R-:W-:Y:S02]  /*6170*/  USEL UR8, UR8, 0xffff, !UP0 ;  /* 0x0000ffff08087887 */ /* 0x000fe4000c000000 */
[----:B------:R-:W-:Y:S02]  /*6180*/  ULOP3.LUT UR13, UR7, 0x2000, URZ, 0xc0, !UPT ;  /* 0x00002000070d7892 */ /* 0x000fe4000f8ec03f */
[----:B------:R-:W-:Y:S02]  /*6190*/  USHF.L.U32 UR9, UR11, UR9, URZ ;  /* 0x000000090b097299 */ /* 0x000fe4000800063f */
[----:B------:R-:W-:Y:S02]  /*61a0*/  ULOP3.LUT UR8, UR8, 0xffff, URZ, 0xc0, !UPT ;  /* 0x0000ffff08087892 */ /* 0x000fe4000f8ec03f */
[----:B------:R-:W-:-:S02]  /*61b0*/  ULEA UR27, UR26, 0x100, 0xd ;  /* 0x000001001a1b7891 */ /* 0x000fc4000f8e683f */
[----:B------:R-:W-:Y:S02]  /*61c0*/  ULOP3.LUT UR6, UR6, 0x40, URZ, 0xc0, !UPT ;  /* 0x0000004006067892 */ /* 0x000fe4000f8ec03f */
[----:B------:R-:W-:Y:S02]  /*61d0*/  ULOP3.LUT UR7, URZ, UR10, URZ, 0x33, !UPT ;  /* 0x0000000a3f077292 */ /* 0x000fe4000f8e333f */
[----:B------:R-:W-:Y:S02]  /*61e0*/  ULOP3.LUT UR13, UR13, 0xc100, URZ, 0xfc, !UPT ;  /* 0x0000c1000d0d7892 */ /* 0x000fe4000f8efc3f */
[----:B------:R-:W-:Y:S02]  /*61f0*/  ULOP3.LUT UR14, UR14, UR9, URZ, 0xfc, !UPT ;  /* 0x000000090e0e7292 */ /* 0x000fe4000f8efc3f */
[----:B------:R-:W-:-:S12]  /*6200*/  USHF.L.U32 UR15, UR15, UR8, URZ ;  /* 0x000000080f0f7299 */ /* 0x000fd8000800063f */
.L_x_181:
[----:B------:R-:W-:-:S03]  /*6210*/  UMOV UR8, 0xffffffff ;  /* 0xffffffff00087882 */ /* 0x000fc60000000000 */
[----:B------:R-:W-:Y:S05]  /*6220*/  BRA.DIV UR8, `(.L_x_171) ;  /* 0x0000000e08807947 */ /* 0x000fea000b800000 */
[----:B------:R-:W-:-:S13]  /*6230*/  ELECT P6, URZ, PT ;  /* 0x00000000003f782f */ /* 0x000fda00038c0000 */
.L_x_191:
[----:B------:R-:W0:Y:S01]  /*6240*/  LDC R4, c[0x0][0x28c] ;  /* 0x0000a300ff047b82 */ /* 0x000e220000000800 */
[----:B------:R-:W-:Y:S01]  /*6250*/  BSSY B1, `(.L_x_172) ;  /* 0x0000039000017945 */ /* 0x000fe20003800000 */
[----:B0-----:R-:W-:-:S13]  /*6260*/  ISETP.LT.OR P6, PT, R4, 0x1, !P6 ;  /* 0x000000010400780c */ /* 0x001fda00077c1670 */
[----:B------:R-:W-:Y:S05]  /*6270*/  @P6 BRA `(.L_x_173) ;  /* 0x0000000000d86947 */ /* 0x000fea0003800000 */
[----:B------:R-:W-:Y:S01]  /*6280*/  LEA R19, R19, UR26, 0x1 ;  /* 0x0000001a13137c11 */ /* 0x000fe2000f8e08ff */
[----:B------:R-:W-:Y:S01]  /*6290*/  IMAD.MOV.U32 R21, RZ, RZ, RZ ;  /* 0x000000ffff157224 */ /* 0x000fe200078e00ff */
[----:B------:R-:W-:Y:S01]  /*62a0*/  LEA R20, R20, UR6, 0x7 ;  /* 0x0000000614147c11 */ /* 0x000fe2000f8e38ff */
[----:B------:R-:W-:Y:S02]  /*62b0*/  IMAD.MOV.U32 R4, RZ, RZ, R9 ;  /* 0x000000ffff047224 */ /* 0x000fe400078e0009 */
[----:B------:R-:W-:Y:S02]  /*62c0*/  IMAD.MOV.U32 R5, RZ, RZ, R3 ;  /* 0x000000ffff057224 */ /* 0x000fe400078e0003 */
[----:B------:R-:W-:Y:S02]  /*62d0*/  IMAD.MOV.U32 R6, RZ, RZ, R13 ;  /* 0x000000ffff067224 */ /* 0x000fe400078e000d */
[----:B------:R-:W-:-:S07]  /*62e0*/  IMAD.SHL.U32 R19, R19, 0x40, RZ ;  /* 0x0000004013137824 */ /* 0x000fce00078e00ff */
.L_x_176:
[----:B------:R-:W0:Y:S01]  /*62f0*/  S2R R14, SR_CgaCtaId ;  /* 0x00000000000e7919 */ /* 0x000e220000008800 */
[----:B------:R-:W-:Y:S02]  /*6300*/  MOV R7, 0x400 ;  /* 0x0000040000077802 */ /* 0x000fe40000000f00 */
[----:B------:R-:W-:Y:S02]  /*6310*/  ISETP.NE.AND P1, PT, R0, RZ, PT ;  /* 0x000000ff0000720c */ /* 0x000fe40003f25270 */
[----:B0-----:R-:W-:Y:S02]  /*6320*/  LEA R15, R14, R7, 0x18 ;  /* 0x000000070e0f7211 */ /* 0x001fe400078ec0ff */
[----:B------:R-:W-:-:S09]  /*6330*/  SHF.L.U32 R7, R5, 0x1f, RZ ;  /* 0x0000001f05077819 */ /* 0x000fd200000006ff */
[----:B------:R-:W0:Y:S01]  /*6340*/  @!P1 LDC R14, c[0x0][0x500] ;  /* 0x00014000ff0e9b82 */ /* 0x000e220000000800 */
[----:B------:R-:W-:-:S04]  /*6350*/  IMAD R22, R6, 0x8, R15 ;  /* 0x0000000806167824 */ /* 0x000fc800078e020f */
[----:B------:R-:W1:Y:S02]  /*6360*/  SYNCS.PHASECHK.TRANS64.TRYWAIT P0, [R22+URZ+0x18], R7 ;  /* 0x00001807160075a7 */ /* 0x000e64000800017f */
[----:B-1----:R-:W-:Y:S05]  /*6370*/  @!P0 BRA `(.L_x_174) ;  /* 0x0000000c004c8947 */ /* 0x002fea0003800000 */
.L_x_192:
[----:B-1----:R-:W-:Y:S01]  /*6380*/  PRMT R7, R10, 0x9910, RZ ;  /* 0x000099100a077816 */ /* 0x002fe200000000ff */
[----:B0-----:R0:W-:Y:S03]  /*6390*/  @!P1 SYNCS.ARRIVE.TRANS64 RZ, [R22+URZ], R14 ;  /* 0x0000000e16ff99a7 */ /* 0x0011e6000800003f */
[----:B------:R-:W-:-:S13]  /*63a0*/  ISETP.NE.AND P0, PT, R7, 0x2, PT ;  /* 0x000000020700780c */ /* 0x000fda0003f05270 */
[----:B0-----:R-:W-:Y:S05]  /*63b0*/  @P0 BRA `(.L_x_175) ;  /* 0x0000000000040947 */ /* 0x001fea0003800000 */
[----:B------:R-:W-:Y:S01]  /*63c0*/  BPT.TRAP 0x1 ;  /* 0x000000040000795c */ /* 0x000fe20000300000 */
.L_x_175:
[----:B------:R-:W-:Y:S01]  /*63d0*/  R2UR UR11, R6 ;  /* 0x00000000060b72ca */ /* 0x000fe200000e0000 */
[----:B------:R-:W-:Y:S01]  /*63e0*/  VIADD R4, R4, 0xffffffff ;  /* 0xffffffff04047836 */ /* 0x000fe20000000000 */
[----:B------:R-:W-:Y:S01]  /*63f0*/  R2UR UR21, R15 ;  /* 0x000000000f1572ca */ /* 0x000fe200000e0000 */
[----:B------:R-:W-:Y:S01]  /*6400*/  UIADD3 UR16, UP0, UR24, 0xf0, URZ ;  /* 0x000000f018107890 */ /* 0x000fe2000ff1e03f */
[----:B------:R-:W-:Y:S01]  /*6410*/  R2UR UR22, R19 ;  /* 0x00000000131672ca */ /* 0x000fe200000e0000 */
[----:B------:R-:W-:Y:S01]  /*6420*/  UIADD3 UR30, UP1, UR24, 0x1f0, URZ ;  /* 0x000001f0181e7890 */ /* 0x000fe2000ff3e03f */
[----:B------:R-:W-:Y:S01]  /*6430*/  R2UR UR9, R22 ;  /* 0x00000000160972ca */ /* 0x000fe200000e0000 */
[----:B------:R-:W-:Y:S01]  /*6440*/  UIADD3.X UR17, URZ, UR25, URZ, UP0, !UPT ;  /* 0x000000193f117290 */ /* 0x000fe200087fe43f */
[C---:B------:R-:W-:Y:S01]  /*6450*/  R2UR UR10, R21.reuse ;  /* 0x00000000150a72ca */ /* 0x040fe200000e0000 */
[----:B------:R-:W-:Y:S01]  /*6460*/  UPRMT UR20, URZ, 0x5410, UR15 ;  /* 0x000054103f147896 */ /* 0x000fe2000800000f */
[----:B------:R-:W-:Y:S01]  /*6470*/  R2UR UR12, R12 ;  /* 0x000000000c0c72ca */ /* 0x000fe200000e0000 */
[----:B------:R-:W-:Y:S01]  /*6480*/  VIADD R6, R6, 0x1 ;  /* 0x0000000106067836 */ /* 0x000fe20000000000 */
[----:B------:R-:W-:Y:S01]  /*6490*/  R2UR UR23, R20 ;  /* 0x00000000141772ca */ /* 0x000fe200000e0000 */
[----:B------:R-:W-:Y:S01]  /*64a0*/  ULEA UR8, UR11, UR27, 0xe ;  /* 0x0000001b0b087291 */ /* 0x000fe2000f8e703f */
[----:B------:R-:W-:Y:S01]  /*64b0*/  ISETP.GT.AND P1, PT, R4, 0x1, PT ;  /* 0x000000010400780c */ /* 0x000fe20003f24270 */
[----:B------:R-:W-:Y:S01]  /*64c0*/  ULEA UR11, UR11, UR13, 0xe ;  /* 0x0000000d0b0b7291 */ /* 0x000fe2000f8e703f */
[C---:B------:R-:W-:Y:S01]  /*64d0*/  ISETP.NE.AND P0, PT, R6.reuse, 0x3, PT ;  /* 0x000000030600780c */ /* 0x040fe20003f05270 */
[----:B------:R-:W-:Y:S01]  /*64e0*/  UIADD3 UR8, UR21, UR8, URZ ;  /* 0x0000000815087290 */ /* 0x000fe2000fffe03f */
[----:B------:R-:W-:Y:S01]  /*64f0*/  VIADD R21, R21, 0x80 ;  /* 0x0000008015157836 */ /* 0x000fe20000000000 */
[----:B------:R-:W-:Y:S01]  /*6500*/  UIADD3 UR21, UR21, UR11, URZ ;  /* 0x0000000b15157290 */ /* 0x000fe2000fffe03f */
[----:B------:R-:W-:Y:S01]  /*6510*/  SEL R14, RZ, 0x1, P0 ;  /* 0x00000001ff0e7807 */ /* 0x000fe20000000000 */
[----:B------:R-:W-:Y:S01]  /*6520*/  UPRMT UR28, URZ, 0x5410, UR14 ;  /* 0x000054103f1c7896 */ /* 0x000fe2000800000e */
[----:B------:R-:W-:Y:S01]  /*6530*/  SEL R6, R6, RZ, P0 ;  /* 0x000000ff06067207 */ /* 0x000fe20000000000 */
[----:B------:R-:W-:Y:S01]  /*6540*/  UIADD3.X UR31, URZ, UR25, URZ, UP1, !UPT ;  /* 0x000000193f1f7290 */ /* 0x000fe20008ffe43f */
[----:B------:R-:W-:Y:S01]  /*6550*/  LOP3.LUT R5, R5, R14, RZ, 0x3c, !PT ;  /* 0x0000000e05057212 */ /* 0x000fe200078e3cff */
[----:B------:R-:W-:Y:S01]  /*6560*/  UMOV UR18, 0x0 ;  /* 0x0000000000127882 */ /* 0x000fe20000000000 */
[----:B------:R-:W-:Y:S01]  /*6570*/  UMOV UR19, 0x10000000 ;  /* 0x1000000000137882 */ /* 0x000fe20000000000 */
[----:B------:R-:W-:-:S02]  /*6580*/  UMOV UR11, UR22 ;  /* 0x00000016000b7c82 */ /* 0x000fc40008000000 */
[----:B------:R0:W-:Y:S02]  /*6590*/  UTMALDG.3D.MULTICAST [UR8], [UR16], UR20, desc[UR18] ;  /* 0x00001208100073b4 */ /* 0x0001e40008011814 */
[----:B0-----:R-:W-:Y:S01]  /*65a0*/  UMOV UR8, UR21 ;  /* 0x0000001500087c82 */ /* 0x001fe20008000000 */
[----:B------:R-:W-:Y:S02]  /*65b0*/  UMOV UR11, UR23 ;  /* 0x00000017000b7c82 */ /* 0x000fe40008000000 */
[----:B------:R0:W-:Y:S02]  /*65c0*/  UTMALDG.3D.MULTICAST [UR8], [UR30], UR28, desc[UR18] ;  /* 0x000012081e0073b4 */ /* 0x0001e4000801181c */
[----:B0-----:R-:W-:Y:S05]  /*65d0*/  @P1 BRA `(.L_x_176) ;  /* 0xfffffffc00441947 */ /* 0x001fea000383ffff */
.L_x_173:
[----:B------:R-:W-:Y:S05]  /*65e0*/  BSYNC B1 ;  /* 0x0000000000017941 */ /* 0x000fea0003800000 */
.L_x_172:
[----:B------:R-:W-:Y:S01]  /*65f0*/  LOP3.LUT P1, RZ, R11, 0xff, RZ, 0xc0, !PT ;  /* 0x000000ff0bff7812 */ /* 0x000fe2000782c0ff */
[C---:B------:R-:W-:Y:S01]  /*6600*/  IMAD.IADD R13, R8.reuse, 0x1, R13 ;  /* 0x00000001080d7824 */ /* 0x040fe200078e020d */
[----:B------:R-:W-:Y:S01]  /*6610*/  ULDC.64 UR8, c[0x0][0x650] ;  /* 0x0001940000087ab9 */ /* 0x000fe20000000a00 */
[C---:B------:R-:W-:Y:S01]  /*6620*/  ISETP.GE.U32.AND P2, PT, R8.reuse, 0x3, PT ;  /* 0x000000030800780c */ /* 0x040fe20003f46070 */
[----:B------:R-:W-:Y:S01]  /*6630*/  BSSY B1, `(.L_x_177) ;  /* 0x000006b000017945 */ /* 0x000fe20003800000 */
[----:B------:R-:W-:Y:S01]  /*6640*/  IMAD.MOV.U32 R19, RZ, RZ, -0x1 ;  /* 0xffffffffff137424 */ /* 0x000fe200078e00ff */
[----:B------:R-:W-:Y:S01]  /*6650*/  ISETP.GT.U32.AND P0, PT, R13, 0x2, PT ;  /* 0x000000020d00780c */ /* 0x000fe20003f04070 */
[----:B------:R-:W-:Y:S01]  /*6660*/  IMAD.MOV.U32 R20, RZ, RZ, -0x1 ;  /* 0xffffffffff147424 */ /* 0x000fe200078e00ff */
[----:B------:R-:W-:Y:S01]  /*6670*/  PRMT R11, RZ, 0x7610, R11 ;  /* 0x00007610ff0b7816 */ /* 0x000fe2000000000b */
[----:B------:R-:W-:Y:S01]  /*6680*/  IMAD.MOV.U32 R12, RZ, RZ, -0x1 ;  /* 0xffffffffff0c7424 */ /* 0x000fe200078e00ff */
[----:B------:R-:W-:-:S03]  /*6690*/  ISETP.LT.U32.AND P0, PT, R8, 0x3, P0 ;  /* 0x000000030800780c */ /* 0x000fc60000701070 */
[----:B------:R-:W0:Y:S01]  /*66a0*/  @P1 S2R R5, SR_CgaCtaId ;  /* 0x0000000000051919 */ /* 0x000e220000008800 */
[----:B------:R-:W-:-:S04]  /*66b0*/  @P1 MOV R4, 0x400 ;  /* 0x0000040000041802 */ /* 0x000fc80000000f00 */
[----:B0-----:R-:W-:Y:S01]  /*66c0*/  @P1 LEA R6, R5, R4, 0x18 ;  /* 0x0000000405061211 */ /* 0x001fe200078ec0ff */
[----:B------:R-:W-:Y:S01]  /*66d0*/  IMAD.WIDE.U32 R4, R13, -0x55555555, RZ ;  /* 0xaaaaaaab0d047825 */ /* 0x000fe200078e00ff */
[----:B------:R-:W-:Y:S02]  /*66e0*/  SEL R4, RZ, 0x1, !P0 ;  /* 0x00000001ff047807 */ /* 0x000fe40004000000 */
[----:B------:R0:W-:Y:S01]  /*66f0*/  @P1 SYNCS.ARRIVE.TRANS64.A1T0 RZ, [R6+URZ+0x48], RZ ;  /* 0x000048ff06ff19a7 */ /* 0x0001e2000810003f */
[----:B------:R-:W-:Y:S02]  /*6700*/  IADD3 R16, P1, R16, UR36, RZ ;  /* 0x0000002410107c10 */ /* 0x000fe4000ff3e0ff */
[----:B------:R-:W-:Y:S02]  /*6710*/  LOP3.LUT R3, R3, R4, RZ, 0x3c, !PT ;  /* 0x0000000403037212 */ /* 0x000fe400078e3cff */
[----:B------:R-:W-:Y:S02]  /*6720*/  IADD3.X R17, R17, UR42, RZ, P1, !PT ;  /* 0x0000002a11117c10 */ /* 0x000fe40008ffe4ff */
[----:B------:R-:W-:-:S02]  /*6730*/  ISETP.GE.U32.AND P0, PT, R16, UR8, PT ;  /* 0x0000000810007c0c */ /* 0x000fc4000bf06070 */
[----:B0-----:R-:W-:Y:S02]  /*6740*/  SHF.R.U32.HI R6, RZ, 0x1, R5 ;  /* 0x00000001ff067819 */ /* 0x001fe40000011605 */
[----:B------:R-:W-:Y:S02]  /*6750*/  ISETP.GE.U32.AND.EX P0, PT, R17, UR9, PT, P0 ;  /* 0x0000000911007c0c */ /* 0x000fe4000bf06100 */
[----:B------:R-:W-:Y:S01]  /*6760*/  @P2 LOP3.LUT R3, R3, 0x1, R6, 0x78, !PT ;  /* 0x0000000103032812 */ /* 0x000fe200078e7806 */
[----:B------:R-:W-:Y:S01]  /*6770*/  IMAD R13, R6, -0x3, R13 ;  /* 0xfffffffd060d7824 */ /* 0x000fe200078e020d */
[----:B------:R-:W-:-:S09]  /*6780*/  PRMT R4, RZ, 0x7610, R4 ;  /* 0x00007610ff047816 */ /* 0x000fd20000000004 */
[----:B------:R-:W-:Y:S05]  /*6790*/  @P0 BRA `(.L_x_178) ;  /* 0x0000000400500947 */ /* 0x000fea0003800000 */
[----:B------:R-:W0:Y:S01]  /*67a0*/  S2R R15, SR_CTAID.X ;  /* 0x00000000000f7919 */ /* 0x000e220000002500 */
[----:B------:R-:W-:Y:S01]  /*67b0*/  ULDC.64 UR8, c[0x0][0x628] ;  /* 0x00018a0000087ab9 */ /* 0x000fe20000000a00 */
[----:B------:R-:W1:Y:S01]  /*67c0*/  LDC R20, c[0x0][0x144] ;  /* 0x00005100ff147b82 */ /* 0x000e620000000800 */
[----:B------:R-:W-:Y:S01]  /*67d0*/  ISETP.NE.U32.AND P0, PT, RZ, UR8, PT ;  /* 0x00000008ff007c0c */ /* 0x000fe2000bf05070 */
[----:B------:R-:W2:Y:S01]  /*67e0*/  S2R R12, SR_CTAID.Y ;  /* 0x00000000000c7919 */ /* 0x000ea20000002600 */
[----:B------:R-:W-:Y:S01]  /*67f0*/  ULDC UR10, c[0x0][0x150] ;  /* 0x00005400000a7ab9 */ /* 0x000fe20000000800 */
[----:B------:R-:W-:Y:S01]  /*6800*/  ULDC UR11, c[0x0][0x630] ;  /* 0x00018c00000b7ab9 */ /* 0x000fe20000000800 */
[----:B------:R-:W-:Y:S01]  /*6810*/  ISETP.NE.AND.EX P0, PT, RZ, UR9, PT, P0 ;  /* 0x00000009ff007c0c */ /* 0x000fe2000bf05300 */
[----:B------:R-:W-:Y:S01]  /*6820*/  IMAD.MOV.U32 R4, RZ, RZ, R16 ;  /* 0x000000ffff047224 */ /* 0x000fe200078e0010 */
[----:B0-----:R-:W-:-:S05]  /*6830*/  I2FP.F32.U32 R5, R15 ;  /* 0x0000000f00057245 */ /* 0x001fca0000201000 */
[----:B------:R-:W-:Y:S01]  /*6840*/  FMUL R21, R5, UR10 ;  /* 0x0000000a05157c20 */ /* 0x000fe20008400000 */
[----:B------:R-:W-:-:S05]  /*6850*/  IMAD.MOV.U32 R5, RZ, RZ, R17 ;  /* 0x000000ffff057224 */ /* 0x000fca00078e0011 */
[----:B--2---:R-:W-:Y:S05]  /*6860*/  @!P0 BRA `(.L_x_179) ;  /* 0x0000000000288947 */ /* 0x004fea0003800000 */
[----:B------:R-:W-:Y:S02]  /*6870*/  ULDC UR10, c[0x0][0x634] ;  /* 0x00018d00000a7ab9 */ /* 0x000fe40000000800 */
[----:B------:R-:W-:-:S05]  /*6880*/  IADD3 R5, P0, R16, UR10, RZ ;  /* 0x0000000a10057c10 */ /* 0x000fca000ff1e0ff */
[----:B------:R-:W-:-:S04]  /*6890*/  IMAD.X R19, RZ, RZ, R17, P0 ;  /* 0x000000ffff137224 */ /* 0x000fc800000e0611 */
[----:B------:R-:W-:-:S04]  /*68a0*/  IMAD.WIDE.U32 R6, R19, UR8, RZ ;  /* 0x0000000813067c25 */ /* 0x000fc8000f8e00ff */
[----:B------:R-:W-:-:S04]  /*68b0*/  IMAD.WIDE.U32 R6, P0, R5, UR9, R6 ;  /* 0x0000000905067c25 */ /* 0x000fc8000f800006 */
[----:B------:R-:W-:-:S04]  /*68c0*/  IMAD.WIDE.U32 R4, R5, UR8, RZ ;  /* 0x0000000805047c25 */ /* 0x000fc8000f8e00ff */
[----:B------:R-:W-:Y:S01]  /*68d0*/  IMAD.MOV.U32 R4, RZ, RZ, R7 ;  /* 0x000000ffff047224 */ /* 0x000fe200078e0007 */
[----:B------:R-:W-:Y:S01]  /*68e0*/  IADD3 RZ, P1, R5, R6, RZ ;  /* 0x0000000605ff7210 */ /* 0x000fe20007f3e0ff */
[----:B------:R-:W-:-:S04]  /*68f0*/  IMAD.X R5, RZ, RZ, RZ, P0 ;  /* 0x000000ffff057224 */ /* 0x000fc800000e06ff */
[----:B------:R-:W-:-:S08]  /*6900*/  IMAD.WIDE.U32.X R4, R19, UR9, R4, P1 ;  /* 0x0000000913047c25 */ /* 0x000fd000088e0404 */
.L_x_179:
[--C-:B------:R-:W-:Y:S01]  /*6910*/  SHF.R.U64 R14, R4, UR11, R5.reuse ;  /* 0x0000000b040e7c19 */ /* 0x100fe20008001205 */
[----:B------:R-:W0:Y:S01]  /*6920*/  F2I.U32.TRUNC.NTZ R21, R21 ;  /* 0x0000001500157305 */ /* 0x000e22000020f000 */
[----:B------:R-:W-:Y:S01]  /*6930*/  SHF.R.U32.HI R4, RZ, UR11, R5 ;  /* 0x0000000bff047c19 */ /* 0x000fe20008011605 */
[----:B------:R-:W-:Y:S01]  /*6940*/  ULDC.64 UR8, c[0x0][0x620] ;  /* 0x0001880000087ab9 */ /* 0x000fe20000000a00 */
[----:B------:R-:W-:Y:S01]  /*6950*/  IADD3 R7, P0, RZ, -R14, RZ ;  /* 0x8000000eff077210 */ /* 0x000fe20007f1e0ff */
[----:B------:R-:W-:-:S04]  /*6960*/  ULDC.64 UR10, c[0x0][0x640] ;  /* 0x00019000000a7ab9 */ /* 0x000fc80000000a00 */
[----:B------:R-:W-:Y:S01]  /*6970*/  IMAD.X R4, RZ, RZ, ~R4, P0 ;  /* 0x000000ffff047224 */ /* 0x000fe200000e0e04 */
[----:B------:R-:W-:-:S03]  /*6980*/  ISETP.NE.U32.AND P0, PT, RZ, UR10, PT ;  /* 0x0000000aff007c0c */ /* 0x000fc6000bf05070 */
[----:B------:R-:W-:Y:S01]  /*6990*/  IMAD R6, R4, UR8, RZ ;  /* 0x0000000804067c24 */ /* 0x000fe2000f8e02ff */
[----:B------:R-:W-:Y:S01]  /*69a0*/  ISETP.NE.AND.EX P0, PT, RZ, UR11, PT, P0 ;  /* 0x0000000bff007c0c */ /* 0x000fe2000bf05300 */
[----:B------:R-:W-:Y:S01]  /*69b0*/  IMAD.WIDE.U32 R4, R7, UR8, R16 ;  /* 0x0000000807047c25 */ /* 0x000fe2000f8e0010 */
[----:B------:R-:W-:-:S03]  /*69c0*/  ULDC UR8, c[0x0][0x618] ;  /* 0x0001860000087ab9 */ /* 0x000fc60000000800 */
[----:B------:R-:W-:Y:S01]  /*69d0*/  IMAD R7, R7, UR9, R6 ;  /* 0x0000000907077c24 */ /* 0x000fe2000f8e0206 */
[----:B------:R-:W-:Y:S01]  /*69e0*/  ULDC UR9, c[0x0][0x154] ;  /* 0x0000550000097ab9 */ /* 0x000fe20000000800 */
[----:B0-----:R-:W-:Y:S02]  /*69f0*/  IMAD.MOV R6, RZ, RZ, -R21 ;  /* 0x000000ffff067224 */ /* 0x001fe400078e0a15 */
[----:B------:R-:W0:Y:S01]  /*6a00*/  LDC R21, c[0x0][0x148] ;  /* 0x00005200ff157b82 */ /* 0x000e220000000800 */
[----:B------:R-:W-:Y:S02]  /*6a10*/  IMAD.IADD R5, R5, 0x1, R7 ;  /* 0x0000000105057824 */ /* 0x000fe400078e0207 */
[----:B-1----:R-:W-:Y:S01]  /*6a20*/  IMAD R15, R20, R6, R15 ;  /* 0x00000006140f7224 */ /* 0x002fe200078e020f */
[----:B------:R-:W-:Y:S02]  /*6a30*/  I2FP.F32.U32 R6, R12 ;  /* 0x0000000c00067245 */ /* 0x000fe40000201000 */
[----:B------:R-:W-:-:S02]  /*6a40*/  SHF.R.U64 R19, R4, UR8, R5 ;  /* 0x0000000804137c19 */ /* 0x000fc40008001205 */
[----:B------:R-:W-:Y:S01]  /*6a50*/  SHF.R.U32.HI R4, RZ, UR8, R5 ;  /* 0x00000008ff047c19 */ /* 0x000fe20008011605 */
[----:B------:R-:W-:Y:S01]  /*6a60*/  FMUL R6, R6, UR9 ;  /* 0x0000000906067c20 */ /* 0x000fe20008400000 */
[----:B------:R-:W-:Y:S02]  /*6a70*/  ULDC UR8, c[0x0][0x608] ;  /* 0x0001820000087ab9 */ /* 0x000fe40000000800 */
[--C-:B------:R-:W-:Y:S01]  /*6a80*/  SHF.R.U64 R22, R19, UR8, R4.reuse ;  /* 0x0000000813167c19 */ /* 0x100fe20008001204 */
[----:B------:R1:W2:Y:S01]  /*6a90*/  F2I.U32.TRUNC.NTZ R24, R6 ;  /* 0x0000000600187305 */ /* 0x0002a2000020f000 */
[----:B------:R-:W-:Y:S01]  /*6aa0*/  SHF.R.U32.HI R5, RZ, UR8, R4 ;  /* 0x00000008ff057c19 */ /* 0x000fe20008011604 */
[----:B------:R-:W-:-:S03]  /*6ab0*/  ULDC UR8, c[0x0][0x658] ;  /* 0x0001960000087ab9 */ /* 0x000fc60000000800 */
[--C-:B------:R-:W-:Y:S02]  /*6ac0*/  SHF.R.U64 R20, R22, UR8, R5.reuse ;  /* 0x0000000816147c19 */ /* 0x100fe40008001205 */
[----:B------:R-:W-:-:S03]  /*6ad0*/  SHF.R.U32.HI R23, RZ, UR8, R5 ;  /* 0x00000008ff177c19 */ /* 0x000fc60008011605 */
[----:B------:R-:W-:Y:S02]  /*6ae0*/  IMAD.MOV.U32 R4, RZ, RZ, R20 ;  /* 0x000000ffff047224 */ /* 0x000fe400078e0014 */
[----:B------:R-:W-:Y:S01]  /*6af0*/  IMAD.MOV.U32 R5, RZ, RZ, R23 ;  /* 0x000000ffff057224 */ /* 0x000fe200078e0017 */
[----:B-1----:R-:W-:Y:S06]  /*6b00*/  @!P0 BRA `(.L_x_180) ;  /* 0x0000000000288947 */ /* 0x002fec0003800000 */
        /* <DEDUP_REMOVED lines=10> */
.L_x_180:
[----:B------:R-:W-:Y:S01]  /*6bb0*/  ISETP.NE.AND P0, PT, R2, 0x1, PT ;  /* 0x000000010200780c */ /* 0x000fe20003f05270 */
[----:B------:R-:W-:Y:S01]  /*6bc0*/  ULDC UR8, c[0x0][0x648] ;  /* 0x0001920000087ab9 */ /* 0x000fe20000000800 */
[----:B------:R-:W-:Y:S01]  /*6bd0*/  LOP3.LUT R22, R22, UR7, RZ, 0xc0, !PT ;  /* 0x0000000716167c12 */ /* 0x000fe2000f8ec0ff */
[----:B--2---:R-:W-:Y:S01]  /*6be0*/  IMAD.MOV R24, RZ, RZ, -R24 ;  /* 0x000000ffff187224 */ /* 0x004fe200078e0a18 */
[----:B------:R-:W-:Y:S01]  /*6bf0*/  SHF.R.U64 R5, R4, UR8, R5 ;  /* 0x0000000804057c19 */ /* 0x000fe20008001205 */
[----:B------:R-:W-:Y:S01]  /*6c00*/  ULDC UR8, c[0x0][0x638] ;  /* 0x00018e0000087ab9 */ /* 0x000fe20000000800 */
[----:B------:R-:W-:Y:S01]  /*6c10*/  LOP3.LUT R19, R19, UR4, RZ, 0xc0, !PT ;  /* 0x0000000413137c12 */ /* 0x000fe2000f8ec0ff */
[----:B------:R-:W-:Y:S01]  /*6c20*/  ULDC UR9, c[0x0][0x610] ;  /* 0x0001840000097ab9 */ /* 0x000fe20000000800 */
[----:B------:R-:W-:Y:S02]  /*6c30*/  IMAD.MOV.U32 R4, RZ, RZ, 0x1 ;  /* 0x00000001ff047424 */ /* 0x000fe400078e00ff */
[----:B------:R-:W-:-:S02]  /*6c40*/  IMAD.MOV R7, RZ, RZ, -R5 ;  /* 0x000000ffff077224 */ /* 0x000fc400078e0a05 */
[----:B------:R-:W-:Y:S02]  /*6c50*/  IMAD R22, R5, UR5, R22 ;  /* 0x0000000505167c24 */ /* 0x000fe4000f8e0216 */
[----:B0-----:R-:W-:Y:S02]  /*6c60*/  @P0 IMAD R15, R21, R24, R12 ;  /* 0x00000018150f0224 */ /* 0x001fe400078e020c */
[----:B------:R-:W-:Y:S01]  /*6c70*/  IMAD R20, R7, UR8, R20 ;  /* 0x0000000807147c24 */ /* 0x000fe2000f8e0214 */
[----:B------:R-:W-:Y:S01]  /*6c80*/  ULDC UR8, c[0x0][0x600] ;  /* 0x0001800000087ab9 */ /* 0x000fe20000000800 */
[----:B------:R-:W-:Y:S02]  /*6c90*/  IMAD R15, R22, UR9, R15 ;  /* 0x00000009160f7c24 */ /* 0x000fe4000f8e020f */
[----:B------:R-:W-:Y:S02]  /*6ca0*/  IMAD R6, R20, UR8, R19 ;  /* 0x0000000814067c24 */ /* 0x000fe4000f8e0213 */
[----:B------:R-:W-:-:S03]  /*6cb0*/  IMAD.MOV.U32 R12, RZ, RZ, R14 ;  /* 0x000000ffff0c7224 */ /* 0x000fc600078e000e */
[----:B------:R-:W-:Y:S02]  /*6cc0*/  SEL R20, R6, R15, !P0 ;  /* 0x0000000f06147207 */ /* 0x000fe40004000000 */
[----:B------:R-:W-:-:S07]  /*6cd0*/  SEL R19, R15, R6, !P0 ;  /* 0x000000060f137207 */ /* 0x000fce0004000000 */
.L_x_178:
[----:B------:R-:W-:Y:S05]  /*6ce0*/  BSYNC B1 ;  /* 0x0000000000017941 */ /* 0x000fea0003800000 */
.L_x_177:
[----:B------:R-:W-:-:S13]  /*6cf0*/  LOP3.LUT P0, RZ, R4, 0xff, RZ, 0xc0, !PT ;  /* 0x000000ff04ff7812 */ /* 0x000fda000780c0ff */
[----:B------:R-:W-:Y:S05]  /*6d00*/  @P0 BRA `(.L_x_181) ;  /* 0xfffffff400400947 */ /* 0x000fea000383ffff */
[----:B------:R-:W-:Y:S05]  /*6d10*/  BSYNC B0 ;  /* 0x0000000000007941 */ /* 0x000fea0003800000 */
.L_x_170:
[----:B------:R-:W-:-:S03]  /*6d20*/  UMOV UR8, 0xffffffff ;  /* 0xffffffff00087882 */ /* 0x000fc60000000000 */
[----:B------:R-:W-:Y:S05]  /*6d30*/  BRA.DIV UR8, `(.L_x_182) ;  /* 0x0000000208f07947 */ /* 0x000fea000b800000 */
[----:B------:R-:W-:-:S13]  /*6d40*/  ELECT P6, URZ, PT ;  /* 0x00000000003f782f */ /* 0x000fda00038c0000 */
.L_x_195:
[----:B------:R-:W-:Y:S04]  /*6d50*/  BSSY B0, `(.L_x_183) ;  /* 0x0000022000007945 */ /* 0x000fe80003800000 */
[----:B------:R-:W-:Y:S05]  /*6d60*/  @!P6 BRA `(.L_x_184) ;  /* 0x000000000080e947 */ /* 0x000fea0003800000 */
[----:B------:R-:W-:-:S04]  /*6d70*/  LOP3.LUT R18, R18, 0x2, RZ, 0xfc, !PT ;  /* 0x0000000212127812 */ /* 0x000fc800078efcff */
[----:B------:R-:W-:-:S13]  /*6d80*/  ISETP.NE.AND P0, PT, R18, 0x3, PT ;  /* 0x000000031200780c */ /* 0x000fda0003f05270 */
[----:B------:R-:W-:Y:S05]  /*6d90*/  @!P0 BRA `(.L_x_185) ;  /* 0x0000000000048947 */ /* 0x000fea0003800000 */
[----:B------:R-:W-:Y:S01]  /*6da0*/  BPT.TRAP 0x1 ;  /* 0x000000040000795c */ /* 0x000fe20000300000 */
.L_x_185:
[----:B------:R-:W0:Y:S01]  /*6db0*/  S2R R5, SR_CgaCtaId ;  /* 0x0000000000057919 */ /* 0x000e220000008800 */
[----:B------:R-:W-:Y:S02]  /*6dc0*/  MOV R0, 0x400 ;  /* 0x0000040000007802 */ /* 0x000fe40000000f00 */
[----:B------:R-:W-:Y:S02]  /*6dd0*/  SHF.L.U32 R4, R3, 0x1f, RZ ;  /* 0x0000001f03047819 */ /* 0x000fe400000006ff */
[----:B0-----:R-:W-:-:S05]  /*6de0*/  LEA R0, R5, R0, 0x18 ;  /* 0x0000000005007211 */ /* 0x001fca00078ec0ff */
[----:B------:R-:W-:-:S04]  /*6df0*/  VIADD R0, R0, 0x18 ;  /* 0x0000001800007836 */ /* 0x000fc80000000000 */
[C---:B------:R-:W-:Y:S02]  /*6e00*/  IMAD R7, R13.reuse, 0x8, R0 ;  /* 0x000000080d077824 */ /* 0x040fe400078e0200 */
[----:B------:R-:W-:Y:S02]  /*6e10*/  VIADD R13, R13, 0x1 ;  /* 0x000000010d0d7836 */ /* 0x000fe40000000000 */
[----:B------:R-:W0:Y:S03]  /*6e20*/  SYNCS.PHASECHK.TRANS64.TRYWAIT P0, [R7+URZ], R4 ;  /* 0x00000004070075a7 */ /* 0x000e26000800017f */
[----:B------:R-:W-:-:S04]  /*6e30*/  ISETP.NE.AND P1, PT, R13, 0x3, PT ;  /* 0x000000030d00780c */ /* 0x000fc80003f25270 */
[----:B------:R-:W-:Y:S02]  /*6e40*/  SEL R2, RZ, 0x1, P1 ;  /* 0x00000001ff027807 */ /* 0x000fe40000800000 */
[----:B------:R-:W-:Y:S02]  /*6e50*/  SEL R13, R13, RZ, P1 ;  /* 0x000000ff0d0d7207 */ /* 0x000fe40000800000 */
[----:B------:R-:W-:-:S03]  /*6e60*/  LOP3.LUT R9, R3, R2, RZ, 0x3c, !PT ;  /* 0x0000000203097212 */ /* 0x000fc600078e3cff */
[----:B------:R-:W-:Y:S01]  /*6e70*/  IMAD R6, R13, 0x8, R0 ;  /* 0x000000080d067824 */ /* 0x000fe200078e0200 */
[----:B------:R-:W-:Y:S01]  /*6e80*/  SHF.L.U32 R5, R9, 0x1f, RZ ;  /* 0x0000001f09057819 */ /* 0x000fe200000006ff */
[----:B0-----:R-:W-:Y:S06]  /*6e90*/  @!P0 BRA `(.L_x_186) ;  /* 0x0000000000b88947 */ /* 0x001fec0003800000 */
.L_x_196:
[----:B------:R-:W1:Y:S01]  /*6ea0*/  SYNCS.PHASECHK.TRANS64.TRYWAIT P0, [R6+URZ], R5 ;  /* 0x00000005060075a7 */ /* 0x000e62000800017f */
[----:B------:R-:W-:-:S05]  /*6eb0*/  VIADD R2, R13, 0x1 ;  /* 0x000000010d027836 */ /* 0x000fca0000000000 */
[----:B------:R-:W-:-:S04]  /*6ec0*/  ISETP.NE.AND P1, PT, R2, 0x3, PT ;  /* 0x000000030200780c */ /* 0x000fc80003f25270 */
[----:B0-----:R-:W-:Y:S02]  /*6ed0*/  SEL R4, RZ, 0x1, P1 ;  /* 0x00000001ff047807 */ /* 0x001fe40000800000 */
[----:B------:R-:W-:Y:S02]  /*6ee0*/  SEL R3, R2, RZ, P1 ;  /* 0x000000ff02037207 */ /* 0x000fe40000800000 */
[----:B------:R-:W-:Y:S01]  /*6ef0*/  LOP3.LUT R4, R9, R4, RZ, 0x3c, !PT ;  /* 0x0000000409047212 */ /* 0x000fe200078e3cff */
[----:B-1----:R-:W-:Y:S06]  /*6f00*/  @!P0 BRA `(.L_x_187) ;  /* 0x0000000000b08947 */ /* 0x002fec0003800000 */
.L_x_197:
[----:B------:R-:W-:Y:S01]  /*6f10*/  IMAD R3, R3, 0x8, R0 ;  /* 0x0000000803037824 */ /* 0x000fe200078e0200 */
[----:B------:R-:W-:-:S07]  /*6f20*/  SHF.L.U32 R0, R4, 0x1f, RZ ;  /* 0x0000001f04007819 */ /* 0x000fce00000006ff */
.L_x_188:
[----:B-1----:R1:W2:Y:S02]  /*6f30*/  SYNCS.PHASECHK.TRANS64.TRYWAIT P0, [R3+URZ], R0 ;  /* 0x00000000030075a7 */ /* 0x0022a4000800017f */
[----:B--2---:R-:W-:Y:S05]  /*6f40*/  @!P0 NANOSLEEP.SYNCS 0x989680 ;  /* 0x009896800000895d */ /* 0x004fea0003900000 */
[----:B------:R-:W2:Y:S02]  /*6f50*/  @!P0 SYNCS.PHASECHK.TRANS64 P0, [R3+URZ], R0 ;  /* 0x00000000030085a7 */ /* 0x000ea4000800007f */
[----:B--2---:R-:W-:Y:S05]  /*6f60*/  @!P0 BRA `(.L_x_188) ;  /* 0xfffffffc00f08947 */ /* 0x004fea000383ffff */
.L_x_184:
[----:B------:R-:W-:Y:S05]  /*6f70*/  BSYNC B0 ;  /* 0x0000000000007941 */ /* 0x000fea0003800000 */
.L_x_183:
[----:B------:R-:W-:Y:S05]  /*6f80*/  EXIT ;  /* 0x000000000000794d */ /* 0x000fea0003800000 */
.L_x_21:
[----:B-1----:R1:W2:Y:S02]  /*6f90*/  SYNCS.PHASECHK.TRANS64.TRYWAIT P1, [R3+URZ], R0 ;  /* 0x00000000030075a7 */ /* 0x0022a4000802017f */
[----:B--2---:R-:W-:Y:S05]  /*6fa0*/  @!P1 NANOSLEEP.SYNCS 0x989680 ;  /* 0x009896800000995d */ /* 0x004fea0003900000 */
[----:B------:R-:W2:Y:S02]  /*6fb0*/  @!P1 SYNCS.PHASECHK.TRANS64 P1, [R3+URZ], R0 ;  /* 0x00000000030095a7 */ /* 0x000ea4000802007f */
[----:B--2---:R-:W-:Y:S05]  /*6fc0*/  @!P1 BRA `(.L_x_21) ;  /* 0xfffffffc00f09947 */ /* 0x004fea000383ffff */
[----:B------:R-:W-:Y:S05]  /*6fd0*/  BRA `(.L_x_20) ;  /* 0xffffffa400e47947 */ /* 0x000fea000383ffff */
.L_x_26:
[----:B-1----:R1:W2:Y:S02]  /*6fe0*/  SYNCS.PHASECHK.TRANS64.TRYWAIT P1, [R5+URZ], R4 ;  /* 0x00000004050075a7 */ /* 0x0022a4000802017f */
[----:B--2---:R-:W-:Y:S05]  /*6ff0*/  @!P1 NANOSLEEP.SYNCS 0x989680 ;  /* 0x009896800000995d */ /* 0x004fea0003900000 */
[----:B------:R-:W2:Y:S02]  /*7000*/  @!P1 SYNCS.PHASECHK.TRANS64 P1, [R5+URZ], R4 ;  /* 0x00000004050095a7 */ /* 0x000ea4000802007f */
[----:B--2---:R-:W-:Y:S05]  /*7010*/  @!P1 BRA `(.L_x_26) ;  /* 0xfffffffc00f09947 */ /* 0x004fea000383ffff */
[----:B------:R-:W-:Y:S05]  /*7020*/  BRA `(.L_x_25) ;  /* 0xffffffa800c07947 */ /* 0x000fea000383ffff */
.L_x_171:
[----:B------:R-:W-:Y:S01]  /*7030*/  BSSY B1, `(.L_x_189) ;  /* 0x0000006000017945 */ /* 0x000fe20003800000 */
[----:B------:R-:W-:-:S07]  /*7040*/  IMAD.MOV.U32 R15, RZ, RZ, -0x1 ;  /* 0xffffffffff0f7424 */ /* 0x000fce00078e00ff */
[----:B------:R-:W-:Y:S05]  /*7050*/  WARPSYNC.COLLECTIVE R15, `(.L_x_190) ;  /* 0x000000000f0c7348 */ /* 0x000fea0003c00000 */
[----:B------:R-:W-:Y:S02]  /*7060*/  ELECT P6, UR62, PT ;  /* 0x00000000003e782f */ /* 0x000fe400038c0000 */
[----:B------:R-:W-:Y:S01]  /*7070*/  MOV R14, UR62 ;  /* 0x0000003e000e7c02 */ /* 0x000fe20008000f00 */
[----:B------:R-:W-:Y:S10]  /*7080*/  ENDCOLLECTIVE ;  /* 0x000000000000791b */ /* 0x000ff40003800000 */
.L_x_190:
[----:B------:R-:W-:Y:S05]  /*7090*/  BSYNC B1 ;  /* 0x0000000000017941 */ /* 0x000fea0003800000 */
.L_x_189:
[----:B------:R-:W-:Y:S05]  /*70a0*/  BRA `(.L_x_191) ;  /* 0xfffffff000647947 */ /* 0x000fea000383ffff */
.L_x_174:
[----:B-1----:R1:W2:Y:S02]  /*70b0*/  SYNCS.PHASECHK.TRANS64.TRYWAIT P0, [R22+URZ+0x18], R7 ;  /* 0x00001807160075a7 */ /* 0x0022a4000800017f */
[----:B--2---:R-:W-:Y:S05]  /*70c0*/  @!P0 NANOSLEEP.SYNCS 0x989680 ;  /* 0x009896800000895d */ /* 0x004fea0003900000 */
[----:B------:R-:W2:Y:S02]  /*70d0*/  @!P0 SYNCS.PHASECHK.TRANS64 P0, [R22+URZ+0x18], R7 ;  /* 0x00001807160085a7 */ /* 0x000ea4000800007f */
[----:B--2---:R-:W-:Y:S05]  /*70e0*/  @!P0 BRA `(.L_x_174) ;  /* 0xfffffffc00f08947 */ /* 0x004fea000383ffff */
[----:B------:R-:W-:Y:S05]  /*70f0*/  BRA `(.L_x_192) ;  /* 0xfffffff000a07947 */ /* 0x000fea000383ffff */
.L_x_182:
[----:B------:R-:W-:Y:S01]  /*7100*/  BSSY B0, `(.L_x_193) ;  /* 0x0000006000007945 */ /* 0x000fe20003800000 */
[----:B------:R-:W-:-:S07]  /*7110*/  IMAD.MOV.U32 R15, RZ, RZ, -0x1 ;  /* 0xffffffffff0f7424 */ /* 0x000fce00078e00ff */
[----:B------:R-:W-:Y:S05]  /*7120*/  WARPSYNC.COLLECTIVE R15, `(.L_x_194) ;  /* 0x000000000f0c7348 */ /* 0x000fea0003c00000 */
[----:B------:R-:W-:Y:S02]  /*7130*/  ELECT P6, UR62, PT ;  /* 0x00000000003e782f */ /* 0x000fe400038c0000 */
[----:B------:R-:W-:Y:S01]  /*7140*/  MOV R14, UR62 ;  /* 0x0000003e000e7c02 */ /* 0x000fe20008000f00 */
[----:B------:R-:W-:Y:S10]  /*7150*/  ENDCOLLECTIVE ;  /* 0x000000000000791b */ /* 0x000ff40003800000 */
.L_x_194:
[----:B------:R-:W-:Y:S05]  /*7160*/  BSYNC B0 ;  /* 0x0000000000007941 */ /* 0x000fea0003800000 */
.L_x_193:
[----:B------:R-:W-:Y:S05]  /*7170*/  BRA `(.L_x_195) ;  /* 0xfffffff800f47947 */ /* 0x000fea000383ffff */
.L_x_186:
[----:B0-----:R0:W1:Y:S02]  /*7180*/  SYNCS.PHASECHK.TRANS64.TRYWAIT P0, [R7+URZ], R4 ;  /* 0x00000004070075a7 */ /* 0x001064000800017f */
[----:B-1----:R-:W-:Y:S05]  /*7190*/  @!P0 NANOSLEEP.SYNCS 0x989680 ;  /* 0x009896800000895d */ /* 0x002fea0003900000 */
[----:B------:R-:W1:Y:S02]  /*71a0*/  @!P0 SYNCS.PHASECHK.TRANS64 P0, [R7+URZ], R4 ;  /* 0x00000004070085a7 */ /* 0x000e64000800007f */
[----:B-1----:R-:W-:Y:S05]  /*71b0*/  @!P0 BRA `(.L_x_186) ;  /* 0xfffffffc00f08947 */ /* 0x002fea000383ffff */
[----:B------:R-:W-:Y:S05]  /*71c0*/  BRA `(.L_x_196) ;  /* 0xfffffffc00347947 */ /* 0x000fea000383ffff */
.L_x_187:
[----:B0-----:R0:W1:Y:S02]  /*71d0*/  SYNCS.PHASECHK.TRANS64.TRYWAIT P0, [R6+URZ], R5 ;  /* 0x00000005060075a7 */ /* 0x001064000800017f */
[----:B-1----:R-:W-:Y:S05]  /*71e0*/  @!P0 NANOSLEEP.SYNCS 0x989680 ;  /* 0x009896800000895d */ /* 0x002fea0003900000 */
[----:B------:R-:W1:Y:S02]  /*71f0*/  @!P0 SYNCS.PHASECHK.TRANS64 P0, [R6+URZ], R5 ;  /* 0x00000005060085a7 */ /* 0x000e64000800007f */
[----:B-1----:R-:W-:Y:S05]  /*7200*/  @!P0 BRA `(.L_x_187) ;  /* 0xfffffffc00f08947 */ /* 0x002fea000383ffff */
[----:B------:R-:W-:Y:S05]  /*7210*/  BRA `(.L_x_197) ;  /* 0xfffffffc003c7947 */ /* 0x000fea000383ffff */
.L_x_198:
[----:B------:R-:W-:-:S00]  /*7220*/  BRA `(.L_x_198) ;  /* 0xfffffffc00fc7947 */ /* 0x000fc0000383ffff */
[----:B------:R-:W-:-:S00]  /*7230*/  NOP ;  /* 0x0000000000007918 */ /* 0x000fc00000000000 */
        /* <DEDUP_REMOVED lines=12> */
.L_x_199:


//--------------------- .nv.global.init           --------------------------
	.section	.nv.global.init,"aw",@progbits
.nv.global.init:
	.type		$str$22,@object
	.size		$str$22,($str$23 - $str$22)
$str$22:
        /*0000*/ 	.byte	0x6b, 0x5f, 0x74, 0x69, 0x6c, 0x65, 0x5f, 0x63, 0x6f, 0x75, 0x6e, 0x74, 0x20, 0x3e, 0x3d, 0x20
        /*0010*/ 	.byte	0x31, 0x00
	.type		$str$23,@object
	.size		$str$23,(__unnamed_1 - $str$23)
$str$23:
        /*0012*/ 	.byte	0x2f, 0x74, 0x6d, 0x70, 0x2f, 0x63, 0x75, 0x74, 0x6c, 0x61, 0x73, 0x73, 0x5f, 0x73, 0x77, 0x65
        /*0022*/ 	.byte	0x65, 0x70, 0x5f, 0x73, 0x72, 0x63, 0x2f, 0x69, 0x6e, 0x63, 0x6c, 0x75, 0x64, 0x65, 0x2f, 0x63
        /*0032*/ 	.byte	0x75, 0x74, 0x6c, 0x61, 0x73, 0x73, 0x2f, 0x67, 0x65, 0x6d, 0x6d, 0x2f, 0x63, 0x6f, 0x6c, 0x6c
        /*0042*/ 	.byte	0x65, 0x63, 0x74, 0x69, 0x76, 0x65, 0x2f, 0x73, 0x6d, 0x39, 0x30, 0x5f, 0x6d, 0x6d, 0x61, 0x5f
        /*0052*/ 	.byte	0x74, 0x6d, 0x61, 0x5f, 0x67, 0x6d, 0x6d, 0x61, 0x5f, 0x73, 0x73, 0x5f, 0x77, 0x61, 0x72, 0x70
        /*0062*/ 	.byte	0x73, 0x70, 0x65, 0x63, 0x69, 0x61, 0x6c, 0x69, 0x7a, 0x65, 0x64, 0x2e, 0x68, 0x70, 0x70, 0x00
	.type		__unnamed_1,@object
	.size		__unnamed_1,(.L_0 - __unnamed_1)
__unnamed_1:
        /*0072*/ 	.byte	0x76, 0x6f, 0x69, 0x64, 0x20, 0x63, 0x75, 0x74, 0x6c, 0x61, 0x73, 0x73, 0x3a, 0x3a, 0x67, 0x65
        /* <DEDUP_REMOVED lines=173> */
        /*0b52*/ 	.byte	0x65, 0x6e, 0x74, 0x69, 0x74, 0x79, 0x5d, 0x00
.L_0:


//--------------------- .nv.shared._ZN7cutlass13device_kernelINS_4gemm6kernel13GemmUniversalIN4cute5tupleIJiiiiEEENS1_10collective13CollectiveMmaINS1_34MainloopSm90TmaGmmaWarpSpecializedILi3ENS5_IJNS4_1CILi2EEESB_NSA_ILi1EEEEEENS1_35KernelTmaWarpSpecializedCooperativeEEENS5_IJNSA_ILi128EEESG_SG_EEEaNS5_IJlSC_lEEEaSI_NS4_8TiledMMAINS4_8MMA_AtomIJNS4_4SM904GMMA27MMA_64x128x32_S32S8S8_SS_TNEEEENS4_6LayoutINS5_IJSB_SC_SC_EEENS5_IJSC_NSA_ILi0EEESR_EEEEENS5_IJNS4_10UnderscoreESU_SU_EEEEENS4_23SM90_TMA_LOAD_MULTICASTENS4_14ComposedLayoutINS4_7SwizzleILi3ELi4ELi3EEENS4_18smem_ptr_flag_bitsILi8EEENSP_INS5_IJNSA_ILi8EEESG_EEENS5_IJSG_SC_EEEEEEEvNS4_8identityESX_S17_vS18_EENS_8epilogue10collective6detail29Sm90TmaWarpSpecializedAdapterINS1B_15DefaultEpilogueIaSI_SI_NS1A_6thread17LinearCombinationIaLi1EiiLNS1F_9ScaleType4KindE0ELNS_15FloatRoundStyleE2EaEENS1_15EpilogueDefaultEEEEEvvEEEEvNT_6ParamsE --------------------------
	.section	.nv.shared._ZN7cutlass13device_kernelINS_4gemm6kernel13GemmUniversalIN4cute5tupleIJiiiiEEENS1_10collective13CollectiveMmaINS1_34MainloopSm90TmaGmmaWarpSpecializedILi3ENS5_IJNS4_1CILi2EEESB_NSA_ILi1EEEEEENS1_35KernelTmaWarpSpecializedCooperativeEEENS5_IJNSA_ILi128EEESG_SG_EEEaNS5_IJlSC_lEEEaSI_NS4_8TiledMMAINS4_8MMA_AtomIJNS4_4SM904GMMA27MMA_64x128x32_S32S8S8_SS_TNEEEENS4_6LayoutINS5_IJSB_SC_SC_EEENS5_IJSC_NSA_ILi0EEESR_EEEEENS5_IJNS4_10UnderscoreESU_SU_EEEEENS4_23SM90_TMA_LOAD_MULTICASTENS4_14ComposedLayoutINS4_7SwizzleILi3ELi4ELi3EEENS4_18smem_ptr_flag_bitsILi8EEENSP_INS5_IJNSA_ILi8EEESG_EEENS5_IJSG_SC_EEEEEEEvNS4_8identityESX_S17_vS18_EENS_8epilogue10collective6detail29Sm90TmaWarpSpecializedAdapterINS1B_15DefaultEpilogueIaSI_SI_NS1A_6thread17LinearCombinationIaLi1EiiLNS1F_9ScaleType4KindE0ELNS_15FloatRoundStyleE2EaEENS1_15EpilogueDefaultEEEEEvvEEEEvNT_6ParamsE,"aw",@nobits
	.sectionflags	@""
	.align	16
	.zero		1024


//--------------------- .nv.shared.reserved.0     --------------------------
	.section	.nv.shared.reserved.0,"aw",@nobits
	.weak		__nv_reservedSMEM_offset_0_alias
	.size		__nv_reservedSMEM_offset_0_alias, 0, 0
	.other		__nv_reservedSMEM_offset_0_alias,@"STO_CUDA_RESERVED_SHARED STV_DEFAULT"
__nv_reservedSMEM_offset_0_alias:
	.zero		0


//--------------------- .nv.global                --------------------------
	.section	.nv.global,"aw",@nobits
.nv.global:
	.type		_ZN39_INTERNAL_f7b0a847_4_k_cu_d2095b6e_51044cute1_E,@object
	.size		_ZN39_INTERNAL_f7b0a847_4_k_cu_d2095b6e_51044cute1_E,(_ZN39_INTERNAL_f7b0a847_4_k_cu_d2095b6e_51044cuda3std3__45__cpo6cbeginE - _ZN39_INTERNAL_f7b0a847_4_k_cu_d2095b6e_51044cute1_E)
_ZN39_INTERNAL_f7b0a847_4_k_cu_d2095b6e_51044cute1_E:
	.zero		1
	.type		_ZN39_INTERNAL_f7b0a847_4_k_cu_d2095b6e_51044cuda3std3__45__cpo6cbeginE,@object
	.size		_ZN39_INTERNAL_f7b0a847_4_k_cu_d2095b6e_51044cuda3std3__45__cpo6cbeginE,(_ZN39_INTERNAL_f7b0a847_4_k_cu_d2095b6e_51044cuda3std3__48in_placeE - _ZN39_INTERNAL_f7b0a847_4_k_cu_d2095b6e_51044cuda3std3__45__cpo6cbeginE)
_ZN39_INTERNAL_f7b0a847_4_k_cu_d2095b6e_51044cuda3std3__45__cpo6cbeginE:
	.zero		1
	.type		_ZN39_INTERNAL_f7b0a847_4_k_cu_d2095b6e_51044cuda3std3__48in_placeE,@object
	.size		_ZN39_INTERNAL_f7b0a847_4_k_cu_d2095b6e_51044cuda3std3__48in_placeE,(_ZN39_INTERNAL_f7b0a847_4_k_cu_d2095b6e_51044cuda3std6ranges3__45__cpo9iter_moveE - _ZN39_INTERNAL_f7b0a847_4_k_cu_d2095b6e_51044cuda3std3__48in_placeE)
_ZN39_INTERNAL_f7b0a847_4_k_cu_d2095b6e_51044cuda3std3__48in_placeE:
	.zero		1
	.type		_ZN39_INTERNAL_f7b0a847_4_k_cu_d2095b6e_51044cuda3std6ranges3__45__cpo9iter_moveE,@object
	.size		_ZN39_INTERNAL_f7b0a847_4_k_cu_d2095b6e_51044cuda3std6ranges3__45__cpo9iter_moveE,(_ZN39_INTERNAL_f7b0a847_4_k_cu_d2095b6e_51044cuda3std3__45__cpo5beginE - _ZN39_INTERNAL_f7b0a847_4_k_cu_d2095b6e_51044cuda3std6ranges3__45__cpo9iter_moveE)
_ZN39_INTERNAL_f7b0a847_4_k_cu_d2095b6e_51044cuda3std6ranges3__45__cpo9iter_moveE:
	.zero		1
	.type		_ZN39_INTERNAL_f7b0a847_4_k_cu_d2095b6e_51044cuda3std3__45__cpo5beginE,@object
	.size		_ZN39_INTERNAL_f7b0a847_4_k_cu_d2095b6e_51044cuda3std3__45__cpo5beginE,(_ZN39_INTERNAL_f7b0a847_4_k_cu_d2095b6e_51044cuda3std3__441_GLOBAL__N__f7b0a847_4_k_cu_d2095b6e_51046ignoreE - _ZN39_INTERNAL_f7b0a847_4_k_cu_d2095b6e_51044cuda3std3__45__cpo5beginE)
_ZN39_INTERNAL_f7b0a847_4_k_cu_d2095b6e_51044cuda3std3__45__cpo5beginE:
	.zero		1
	.type		_ZN39_INTERNAL_f7b0a847_4_k_cu_d2095b6e_51044cuda3std3__441_GLOBAL__N__f7b0a847_4_k_cu_d2095b6e_51046ignoreE,@object
	.size		_ZN39_INTERNAL_f7b0a847_4_k_cu_d2095b6e_51044cuda3std3__441_GLOBAL__N__f7b0a847_4_k_cu_d2095b6e_51046ignoreE,(_ZN39_INTERNAL_f7b0a847_4_k_cu_d2095b6e_51044cute7productE - _ZN39_INTERNAL_f7b0a847_4_k_cu_d2095b6e_51044cuda3std3__441_GLOBAL__N__f7b0a847_4_k_cu_d2095b6e_51046ignoreE)
_ZN39_INTERNAL_f7b0a847_4_k_cu_d2095b6e_51044cuda3std3__441_GLOBAL__N__f7b0a847_4_k_cu_d2095b6e_51046ignoreE:
	.zero		1
	.type		_ZN39_INTERNAL_f7b0a847_4_k_cu_d2095b6e_51044cute7productE,@object
	.size		_ZN39_INTERNAL_f7b0a847_4_k_cu_d2095b6e_51044cute7productE,(_ZN39_INTERNAL_f7b0a847_4_k_cu_d2095b6e_51044cuda3std3__45__cpo3endE - _ZN39_INTERNAL_f7b0a847_4_k_cu_d2095b6e_51044cute7productE)
_ZN39_INTERNAL_f7b0a847_4_k_cu_d2095b6e_51044cute7productE:
	.zero		1
	.type		_ZN39_INTERNAL_f7b0a847_4_k_cu_d2095b6e_51044cuda3std3__45__cpo3endE,@object
	.size		_ZN39_INTERNAL_f7b0a847_4_k_cu_d2095b6e_51044cuda3std3__45__cpo3endE,(_ZN39_INTERNAL_f7b0a847_4_k_cu_d2095b6e_51044cuda3std3__419piecewise_constructE - _ZN39_INTERNAL_f7b0a847_4_k_cu_d2095b6e_51044cuda3std3__45__cpo3endE)
_ZN39_INTERNAL_f7b0a847_4_k_cu_d2095b6e_51044cuda3std3__45__cpo3endE:
	.zero		1
	.type		_ZN39_INTERNAL_f7b0a847_4_k_cu_d2095b6e_51044cuda3std3__419piecewise_constructE,@object
	.size		_ZN39_INTERNAL_f7b0a847_4_k_cu_d2095b6e_51044cuda3std3__419piecewise_constructE,(_ZN39_INTERNAL_f7b0a847_4_k_cu_d2095b6e_51044cuda3std3__45__cpo4cendE - _ZN39_INTERNAL_f7b0a847_4_k_cu_d2095b6e_51044cuda3std3__419piecewise_constructE)
_ZN39_INTERNAL_f7b0a847_4_k_cu_d2095b6e_51044cuda3std3__419piecewise_constructE:
	.zero		1
	.type		_ZN39_INTERNAL_f7b0a847_4_k_cu_d2095b6e_51044cuda3std3__45__cpo4cendE,@object
	.size		_ZN39_INTERNAL_f7b0a847_4_k_cu_d2095b6e_51044cuda3std3__45__cpo4cendE,(_ZN39_INTERNAL_f7b0a847_4_k_cu_d2095b6e_51044cuda3std6ranges3__45__cpo4swapE - _ZN39_INTERNAL_f7b0a847_4_k_cu_d2095b6e_51044cuda3std3__45__cpo4cendE)
_ZN39_INTERNAL_f7b0a847_4_k_cu_d2095b6e_51044cuda3std3__45__cpo4cendE:
	.zero		1
	.type		_ZN39_INTERNAL_f7b0a847_4_k_cu_d2095b6e_51044cuda3std6ranges3__45__cpo4swapE,@object
	.size		_ZN39_INTERNAL_f7b0a847_4_k_cu_d2095b6e_51044cuda3std6ranges3__45__cpo4swapE,(.L_8 - _ZN39_INTERNAL_f7b0a847_4_k_cu_d2095b6e_51044cuda3std6ranges3__45__cpo4swapE)
_ZN39_INTERNAL_f7b0a847_4_k_cu_d2095b6e_51044cuda3std6ranges3__45__cpo4swapE:
	.zero		1
.L_8:


//--------------------- .nv.constant0._ZN7cutlass13device_kernelINS_4gemm6kernel13GemmUniversalIN4cute5tupleIJiiiiEEENS1_10collective13CollectiveMmaINS1_34MainloopSm90TmaGmmaWarpSpecializedILi3ENS5_IJNS4_1CILi2EEESB_NSA_ILi1EEEEEENS1_35KernelTmaWarpSpecializedCooperativeEEENS5_IJNSA_ILi128EEESG_SG_EEEaNS5_IJlSC_lEEEaSI_NS4_8TiledMMAINS4_8MMA_AtomIJNS4_4SM904GMMA27MMA_64x128x32_S32S8S8_SS_TNEEEENS4_6LayoutINS5_IJSB_SC_SC_EEENS5_IJSC_NSA_ILi0EEESR_EEEEENS5_IJNS4_10UnderscoreESU_SU_EEEEENS4_23SM90_TMA_LOAD_MULTICASTENS4_14ComposedLayoutINS4_7SwizzleILi3ELi4ELi3EEENS4_18smem_ptr_flag_bitsILi8EEENSP_INS5_IJNSA_ILi8EEESG_EEENS5_IJSG_SC_EEEEEEEvNS4_8identityESX_S17_vS18_EENS_8epilogue10collective6detail29Sm90TmaWarpSpecializedAdapterINS1B_15DefaultEpilogueIaSI_SI_NS1A_6thread17LinearCombinationIaLi1EiiLNS1F_9ScaleType4KindE0ELNS_15FloatRoundStyleE2EaEENS1_15EpilogueDefaultEEEEEvvEEEEvNT_6ParamsE --------------------------
	.section	.nv.constant0._ZN7cutlass13device_kernelINS_4gemm6kernel13GemmUniversalIN4cute5tupleIJiiiiEEENS1_10collective13CollectiveMmaINS1_34MainloopSm90TmaGmmaWarpSpecializedILi3ENS5_IJNS4_1CILi2EEESB_NSA_ILi1EEEEEENS1_35KernelTmaWarpSpecializedCooperativeEEENS5_IJNSA_ILi128EEESG_SG_EEEaNS5_IJlSC_lEEEaSI_NS4_8TiledMMAINS4_8MMA_AtomIJNS4_4SM904GMMA27MMA_64x128x32_S32S8S8_SS_TNEEEENS4_6LayoutINS5_IJSB_SC_SC_EEENS5_IJSC_NSA_ILi0EEESR_EEEEENS5_IJNS4_10UnderscoreESU_SU_EEEEENS4_23SM90_TMA_LOAD_MULTICASTENS4_14ComposedLayoutINS4_7SwizzleILi3ELi4ELi3EEENS4_18smem_ptr_flag_bitsILi8EEENSP_INS5_IJNSA_ILi8EEESG_EEENS5_IJSG_SC_EEEEEEEvNS4_8identityESX_S17_vS18_EENS_8epilogue10collective6detail29Sm90TmaWarpSpecializedAdapterINS1B_15DefaultEpilogueIaSI_SI_NS1A_6thread17LinearCombinationIaLi1EiiLNS1F_9ScaleType4KindE0ELNS_15FloatRoundStyleE2EaEENS1_15EpilogueDefaultEEEEEvvEEEEvNT_6ParamsE,"a",@progbits
	.sectionflags	@""
	.align	4
.nv.constant0._ZN7cutlass13device_kernelINS_4gemm6kernel13GemmUniversalIN4cute5tupleIJiiiiEEENS1_10collective13CollectiveMmaINS1_34MainloopSm90TmaGmmaWarpSpecializedILi3ENS5_IJNS4_1CILi2EEESB_NSA_ILi1EEEEEENS1_35KernelTmaWarpSpecializedCooperativeEEENS5_IJNSA_ILi128EEESG_SG_EEEaNS5_IJlSC_lEEEaSI_NS4_8TiledMMAINS4_8MMA_AtomIJNS4_4SM904GMMA27MMA_64x128x32_S32S8S8_SS_TNEEEENS4_6LayoutINS5_IJSB_SC_SC_EEENS5_IJSC_NSA_ILi0EEESR_EEEEENS5_IJNS4_10UnderscoreESU_SU_EEEEENS4_23SM90_TMA_LOAD_MULTICASTENS4_14ComposedLayoutINS4_7SwizzleILi3ELi4ELi3EEENS4_18smem_ptr_flag_bitsILi8EEENSP_INS5_IJNSA_ILi8EEESG_EEENS5_IJSG_SC_EEEEEEEvNS4_8identityESX_S17_vS18_EENS_8epilogue10collective6detail29Sm90TmaWarpSpecializedAdapterINS1B_15DefaultEpilogueIaSI_SI_NS1A_6thread17LinearCombinationIaLi1EiiLNS1F_9ScaleType4KindE0ELNS_15FloatRoundStyleE2EaEENS1_15EpilogueDefaultEEEEEvvEEEEvNT_6ParamsE:
	.zero		1664


//--------------------- SYMBOLS --------------------------

	.type		.nv.reservedSmem.offset0,@object
	.size		.nv.reservedSmem.offset0,0x4
	.type		__assertfail,@function
